	.target	sm_90a

	.elftype	@"ET_EXEC"


//--------------------- .note.nv.tkinfo           --------------------------
	.section	.note.nv.tkinfo,"",@"SHT_NOTE"
	.sectionflags	@"SHF_NOTE_NV_TKINFO"
	.tkinfo
        /*0018*/ 	.word	0x00000002
        /*0030*/ 	.string	""
        /*0030*/ 	.string	"ptxas"
        /*0030*/ 	.string	"Cuda compilation tools, release 13.0, V13.0.88"
        /*0030*/ 	.string	"Build cuda_13.0.r13.0/compiler.36424714_0"
        /*0030*/ 	.string	"-arch sm_90a -m 64 "



//--------------------- .note.nv.cuinfo           --------------------------
	.section	.note.nv.cuinfo,"",@"SHT_NOTE"
	.sectionflags	@"SHF_NOTE_NV_CUINFO"
        /*0018*/ 	.short	0x0002
        /*001a*/ 	.short	0x005a
        /*001c*/ 	.short	0x0082
	.zero		2


//--------------------- .nv.info                  --------------------------
	.section	.nv.info,"",@"SHT_CUDA_INFO"
	.align	4


	//----- nvinfo : EIATTR_REGCOUNT
	.align		4
        /*0000*/ 	.byte	0x04, 0x2f
        /*0002*/ 	.short	(.L_12 - .L_11)
	.align		4
.L_11:
        /*0004*/ 	.word	index@(_ZN7cutlass13device_kernelINS_4conv6kernel13ConvUniversalINS1_16ConvProblemShapeILNS1_8OperatorE0ELi3EEENS1_10collective14CollectiveConvINS1_46MainloopSm90TmaGmmaWarpSpecializedImplicitGemmILS5_0ELi7ELi3EN4cute5tupleIJNSA_1CILi1EEESD_SD_EEENS1_36KernelImplicitTmaWarpSpecializedSm90ELi1EEENSB_IJNSC_ILi128EEESH_NSB_IJNSC_ILi32EEEEEEEEENS_10tfloat32_tESL_NSA_8TiledMMAINSA_8MMA_AtomIJNSA_4SM904GMMA30MMA_64x128x8_F32TF32TF32_SS_TNILNSP_7ScaleInE1ELSR_1EEEEEENSA_6LayoutISE_NSB_IJNSC_ILi0EEESV_SV_EEEEENSB_IJNSA_10UnderscoreESY_SY_EEEEENS7_6detail26Sm90ImplicitGemmTileTraitsINSA_20SM90_TMA_LOAD_IM2COLENSA_14ComposedLayoutINSA_7SwizzleILi3ELi4ELi3EEENSA_18smem_ptr_flag_bitsILi32EEENSU_INSB_IJNSB_IJNSC_ILi8EEENSC_ILi16EEEEEENSB_IJSI_SD_EEENSB_IJSD_NSC_ILi7EEEEEEEEENSB_IJNSB_IJSI_NSC_ILi256EEEEEENSB_IJSD_SV_EEENSB_IJSV_NSC_ILi4096EEEEEEEEEEEEEvEENS12_INSA_13SM90_TMA_LOADES1N_vEEEENS_8epilogue10collective6detail29Sm90TmaWarpSpecializedAdapterINS1T_15DefaultEpilogueISL_NSB_IJNSB_IJllllEEESD_SV_EEES1Y_NS1S_6thread17LinearCombinationISL_Li1EffLNS1Z_9ScaleType4KindE0ELNS_15FloatRoundStyleE2ESL_EENS_4gemm15EpilogueDefaultEEEEEvvEEEEvNT_6ParamsE)
        /*0008*/ 	.word	0x0000009c


	//----- nvinfo : EIATTR_FRAME_SIZE
	.align		4
.L_12:
        /*000c*/ 	.byte	0x04, 0x11
        /*000e*/ 	.short	(.L_14 - .L_13)
	.align		4
.L_13:
        /*0010*/ 	.word	index@(_ZN7cutlass13device_kernelINS_4conv6kernel13ConvUniversalINS1_16ConvProblemShapeILNS1_8OperatorE0ELi3EEENS1_10collective14CollectiveConvINS1_46MainloopSm90TmaGmmaWarpSpecializedImplicitGemmILS5_0ELi7ELi3EN4cute5tupleIJNSA_1CILi1EEESD_SD_EEENS1_36KernelImplicitTmaWarpSpecializedSm90ELi1EEENSB_IJNSC_ILi128EEESH_NSB_IJNSC_ILi32EEEEEEEEENS_10tfloat32_tESL_NSA_8TiledMMAINSA_8MMA_AtomIJNSA_4SM904GMMA30MMA_64x128x8_F32TF32TF32_SS_TNILNSP_7ScaleInE1ELSR_1EEEEEENSA_6LayoutISE_NSB_IJNSC_ILi0EEESV_SV_EEEEENSB_IJNSA_10UnderscoreESY_SY_EEEEENS7_6detail26Sm90ImplicitGemmTileTraitsINSA_20SM90_TMA_LOAD_IM2COLENSA_14ComposedLayoutINSA_7SwizzleILi3ELi4ELi3EEENSA_18smem_ptr_flag_bitsILi32EEENSU_INSB_IJNSB_IJNSC_ILi8EEENSC_ILi16EEEEEENSB_IJSI_SD_EEENSB_IJSD_NSC_ILi7EEEEEEEEENSB_IJNSB_IJSI_NSC_ILi256EEEEEENSB_IJSD_SV_EEENSB_IJSV_NSC_ILi4096EEEEEEEEEEEEEvEENS12_INSA_13SM90_TMA_LOADES1N_vEEEENS_8epilogue10collective6detail29Sm90TmaWarpSpecializedAdapterINS1T_15DefaultEpilogueISL_NSB_IJNSB_IJllllEEESD_SV_EEES1Y_NS1S_6thread17LinearCombinationISL_Li1EffLNS1Z_9ScaleType4KindE0ELNS_15FloatRoundStyleE2ESL_EENS_4gemm15EpilogueDefaultEEEEEvvEEEEvNT_6ParamsE)
        /*0014*/ 	.word	0x00000000


	//----- nvinfo : EIATTR_MIN_STACK_SIZE
	.align		4
.L_14:
        /*0018*/ 	.byte	0x04, 0x12
        /*001a*/ 	.short	(.L_16 - .L_15)
	.align		4
.L_15:
        /*001c*/ 	.word	index@(_ZN7cutlass13device_kernelINS_4conv6kernel13ConvUniversalINS1_16ConvProblemShapeILNS1_8OperatorE0ELi3EEENS1_10collective14CollectiveConvINS1_46MainloopSm90TmaGmmaWarpSpecializedImplicitGemmILS5_0ELi7ELi3EN4cute5tupleIJNSA_1CILi1EEESD_SD_EEENS1_36KernelImplicitTmaWarpSpecializedSm90ELi1EEENSB_IJNSC_ILi128EEESH_NSB_IJNSC_ILi32EEEEEEEEENS_10tfloat32_tESL_NSA_8TiledMMAINSA_8MMA_AtomIJNSA_4SM904GMMA30MMA_64x128x8_F32TF32TF32_SS_TNILNSP_7ScaleInE1ELSR_1EEEEEENSA_6LayoutISE_NSB_IJNSC_ILi0EEESV_SV_EEEEENSB_IJNSA_10UnderscoreESY_SY_EEEEENS7_6detail26Sm90ImplicitGemmTileTraitsINSA_20SM90_TMA_LOAD_IM2COLENSA_14ComposedLayoutINSA_7SwizzleILi3ELi4ELi3EEENSA_18smem_ptr_flag_bitsILi32EEENSU_INSB_IJNSB_IJNSC_ILi8EEENSC_ILi16EEEEEENSB_IJSI_SD_EEENSB_IJSD_NSC_ILi7EEEEEEEEENSB_IJNSB_IJSI_NSC_ILi256EEEEEENSB_IJSD_SV_EEENSB_IJSV_NSC_ILi4096EEEEEEEEEEEEEvEENS12_INSA_13SM90_TMA_LOADES1N_vEEEENS_8epilogue10collective6detail29Sm90TmaWarpSpecializedAdapterINS1T_15DefaultEpilogueISL_NSB_IJNSB_IJllllEEESD_SV_EEES1Y_NS1S_6thread17LinearCombinationISL_Li1EffLNS1Z_9ScaleType4KindE0ELNS_15FloatRoundStyleE2ESL_EENS_4gemm15EpilogueDefaultEEEEEvvEEEEvNT_6ParamsE)
        /*0020*/ 	.word	0x00000000
.L_16:


//--------------------- .nv.compat                --------------------------
	.section	.nv.compat,"",@"SHT_CUDA_COMPAT_INFO"
	.align	4
        /*0000*/ 	.byte	0x02, 0x09, 0x01, 0x00, 0x02, 0x02, 0x04, 0x00, 0x02, 0x05, 0x05, 0x00, 0x03, 0x07, 0x01, 0x01
        /*0010*/ 	.byte	0x02, 0x03, 0x01, 0x00, 0x02, 0x06, 0x01, 0x00, 0x04, 0x0b, 0x08, 0x00, 0x00, 0x00, 0x00, 0x00
        /*0020*/ 	.byte	0x00, 0x00, 0x00, 0x00


//--------------------- .nv.info._ZN7cutlass13device_kernelINS_4conv6kernel13ConvUniversalINS1_16ConvProblemShapeILNS1_8OperatorE0ELi3EEENS1_10collective14CollectiveConvINS1_46MainloopSm90TmaGmmaWarpSpecializedImplicitGemmILS5_0ELi7ELi3EN4cute5tupleIJNSA_1CILi1EEESD_SD_EEENS1_36KernelImplicitTmaWarpSpecializedSm90ELi1EEENSB_IJNSC_ILi128EEESH_NSB_IJNSC_ILi32EEEEEEEEENS_10tfloat32_tESL_NSA_8TiledMMAINSA_8MMA_AtomIJNSA_4SM904GMMA30MMA_64x128x8_F32TF32TF32_SS_TNILNSP_7ScaleInE1ELSR_1EEEEEENSA_6LayoutISE_NSB_IJNSC_ILi0EEESV_SV_EEEEENSB_IJNSA_10UnderscoreESY_SY_EEEEENS7_6detail26Sm90ImplicitGemmTileTraitsINSA_20SM90_TMA_LOAD_IM2COLENSA_14ComposedLayoutINSA_7SwizzleILi3ELi4ELi3EEENSA_18smem_ptr_flag_bitsILi32EEENSU_INSB_IJNSB_IJNSC_ILi8EEENSC_ILi16EEEEEENSB_IJSI_SD_EEENSB_IJSD_NSC_ILi7EEEEEEEEENSB_IJNSB_IJSI_NSC_ILi256EEEEEENSB_IJSD_SV_EEENSB_IJSV_NSC_ILi4096EEEEEEEEEEEEEvEENS12_INSA_13SM90_TMA_LOADES1N_vEEEENS_8epilogue10collective6detail29Sm90TmaWarpSpecializedAdapterINS1T_15DefaultEpilogueISL_NSB_IJNSB_IJllllEEESD_SV_EEES1Y_NS1S_6thread17LinearCombinationISL_Li1EffLNS1Z_9ScaleType4KindE0ELNS_15FloatRoundStyleE2ESL_EENS_4gemm15EpilogueDefaultEEEEEvvEEEEvNT_6ParamsE --------------------------
	.section	.nv.info._ZN7cutlass13device_kernelINS_4conv6kernel13ConvUniversalINS1_16ConvProblemShapeILNS1_8OperatorE0ELi3EEENS1_10collective14CollectiveConvINS1_46MainloopSm90TmaGmmaWarpSpecializedImplicitGemmILS5_0ELi7ELi3EN4cute5tupleIJNSA_1CILi1EEESD_SD_EEENS1_36KernelImplicitTmaWarpSpecializedSm90ELi1EEENSB_IJNSC_ILi128EEESH_NSB_IJNSC_ILi32EEEEEEEEENS_10tfloat32_tESL_NSA_8TiledMMAINSA_8MMA_AtomIJNSA_4SM904GMMA30MMA_64x128x8_F32TF32TF32_SS_TNILNSP_7ScaleInE1ELSR_1EEEEEENSA_6LayoutISE_NSB_IJNSC_ILi0EEESV_SV_EEEEENSB_IJNSA_10UnderscoreESY_SY_EEEEENS7_6detail26Sm90ImplicitGemmTileTraitsINSA_20SM90_TMA_LOAD_IM2COLENSA_14ComposedLayoutINSA_7SwizzleILi3ELi4ELi3EEENSA_18smem_ptr_flag_bitsILi32EEENSU_INSB_IJNSB_IJNSC_ILi8EEENSC_ILi16EEEEEENSB_IJSI_SD_EEENSB_IJSD_NSC_ILi7EEEEEEEEENSB_IJNSB_IJSI_NSC_ILi256EEEEEENSB_IJSD_SV_EEENSB_IJSV_NSC_ILi4096EEEEEEEEEEEEEvEENS12_INSA_13SM90_TMA_LOADES1N_vEEEENS_8epilogue10collective6detail29Sm90TmaWarpSpecializedAdapterINS1T_15DefaultEpilogueISL_NSB_IJNSB_IJllllEEESD_SV_EEES1Y_NS1S_6thread17LinearCombinationISL_Li1EffLNS1Z_9ScaleType4KindE0ELNS_15FloatRoundStyleE2ESL_EENS_4gemm15EpilogueDefaultEEEEEvvEEEEvNT_6ParamsE,"",@"SHT_CUDA_INFO"
	.sectionflags	@""
	.align	4


	//----- nvinfo : EIATTR_CUDA_API_VERSION
	.align		4
        /*0000*/ 	.byte	0x04, 0x37
        /*0002*/ 	.short	(.L_18 - .L_17)
.L_17:
        /*0004*/ 	.word	0x00000082


	//----- nvinfo : EIATTR_KPARAM_INFO
	.align		4
.L_18:
        /*0008*/ 	.byte	0x04, 0x17
        /*000a*/ 	.short	(.L_20 - .L_19)
.L_19:
        /*000c*/ 	.word	0x00000000
        /*0010*/ 	.short	0x0000
        /*0012*/ 	.short	0x0070
        /*0014*/ 	.byte	0x00, 0xf0, 0x01, 0x10


	//----- nvinfo : EIATTR_SPARSE_MMA_MASK
	.align		4
.L_20:
        /*0018*/ 	.byte	0x03, 0x50
        /*001a*/ 	.short	0x0000


	//----- nvinfo : EIATTR_MAXREG_COUNT
	.align		4
        /*001c*/ 	.byte	0x03, 0x1b
        /*001e*/ 	.short	0x00ff


	//----- nvinfo : EIATTR_NUM_BARRIERS
	.align		4
        /*0020*/ 	.byte	0x02, 0x4c
        /*0022*/ 	.byte	0x01
	.zero		1


	//----- nvinfo : EIATTR_MERCURY_ISA_VERSION
	.align		4
        /*0024*/ 	.byte	0x03, 0x5f
        /*0026*/ 	.short	0x0101


	//----- nvinfo : EIATTR_COOP_GROUP_MASK_REGIDS
	.align		4
        /*0028*/ 	.byte	0x04, 0x29
        /*002a*/ 	.short	(.L_22 - .L_21)


	//   ....[0]....
.L_21:
        /*002c*/ 	.word	0xffffffff


	//   ....[1]....
        /*0030*/ 	.word	0xffffffff


	//   ....[2]....
        /*0034*/ 	.word	0xffffffff


	//----- nvinfo : EIATTR_COOP_GROUP_INSTR_OFFSETS
	.align		4
.L_22:
        /*0038*/ 	.byte	0x04, 0x28
        /*003a*/ 	.short	(.L_24 - .L_23)


	//   ....[0]....
.L_23:
        /*003c*/ 	.word	0x00000060


	//   ....[1]....
        /*0040*/ 	.word	0x00000070


	//   ....[2]....
        /*0044*/ 	.word	0x00000130


	//----- nvinfo : EIATTR_MBARRIER_INSTR_OFFSETS
	.align		4
.L_24:
        /*0048*/ 	.byte	0x04, 0x39
        /*004a*/ 	.short	(.L_26 - .L_25)


	//   ....[0]....
.L_25:
        /*004c*/ 	.word	0x00000250
        /*0050*/ 	.word	0x000000ff
        /*0054*/ 	.word	0x00038000
        /*0058*/ 	.short	0x0100
        /*005a*/ 	.byte	0x08
	.zero		1


	//   ....[1]....
        /*005c*/ 	.word	0x00000260
        /*0060*/ 	.word	0x000000ff
        /*0064*/ 	.word	0x00038038
        /*0068*/ 	.short	0x0100
        /*006a*/ 	.byte	0x08
	.zero		1


	//   ....[2]....
        /*006c*/ 	.word	0x00000270
        /*0070*/ 	.word	0x000000ff
        /*0074*/ 	.word	0x00038008
        /*0078*/ 	.short	0x0100
        /*007a*/ 	.byte	0x08
	.zero		1


	//   ....[3]....
        /*007c*/ 	.word	0x00000280
        /*0080*/ 	.word	0x000000ff
        /*0084*/ 	.word	0x00038040
        /*0088*/ 	.short	0x0100
        /*008a*/ 	.byte	0x08
	.zero		1


	//   ....[4]....
        /*008c*/ 	.word	0x00000290
        /*0090*/ 	.word	0x000000ff
        /*0094*/ 	.word	0x00038010
        /*0098*/ 	.short	0x0100
        /*009a*/ 	.byte	0x08
	.zero		1


	//   ....[5]....
        /*009c*/ 	.word	0x000002a0
        /*00a0*/ 	.word	0x000000ff
        /*00a4*/ 	.word	0x00038048
        /*00a8*/ 	.short	0x0100
        /*00aa*/ 	.byte	0x08
	.zero		1


	//   ....[6]....
        /*00ac*/ 	.word	0x000002b0
        /*00b0*/ 	.word	0x000000ff
        /*00b4*/ 	.word	0x00038018
        /*00b8*/ 	.short	0x0100
        /*00ba*/ 	.byte	0x08
	.zero		1


	//   ....[7]....
        /*00bc*/ 	.word	0x000002c0
        /*00c0*/ 	.word	0x000000ff
        /*00c4*/ 	.word	0x00038050
        /*00c8*/ 	.short	0x0100
        /*00ca*/ 	.byte	0x08
	.zero		1


	//   ....[8]....
        /*00cc*/ 	.word	0x000002d0
        /*00d0*/ 	.word	0x000000ff
        /*00d4*/ 	.word	0x00038020
        /*00d8*/ 	.short	0x0100
        /*00da*/ 	.byte	0x08
	.zero		1


	//   ....[9]....
        /*00dc*/ 	.word	0x000002e0
        /*00e0*/ 	.word	0x000000ff
        /*00e4*/ 	.word	0x00038058
        /*00e8*/ 	.short	0x0100
        /*00ea*/ 	.byte	0x08
	.zero		1


	//   ....[10]....
        /*00ec*/ 	.word	0x000002f0
        /*00f0*/ 	.word	0x000000ff
        /*00f4*/ 	.word	0x00038028
        /*00f8*/ 	.short	0x0100
        /*00fa*/ 	.byte	0x08
	.zero		1


	//   ....[11]....
        /*00fc*/ 	.word	0x00000300
        /*0100*/ 	.word	0x000000ff
        /*0104*/ 	.word	0x00038060
        /*0108*/ 	.short	0x0100
        /*010a*/ 	.byte	0x08
	.zero		1


	//   ....[12]....
        /*010c*/ 	.word	0x00000310
        /*0110*/ 	.word	0x000000ff
        /*0114*/ 	.word	0x00038030
        /*0118*/ 	.short	0x0100
        /*011a*/ 	.byte	0x08
	.zero		1


	//   ....[13]....
        /*011c*/ 	.word	0x00000320
        /*0120*/ 	.word	0x000000ff
        /*0124*/ 	.word	0x00038068
        /*0128*/ 	.short	0x0100
        /*012a*/ 	.byte	0x08
	.zero		1


	//   ....[14]....
        /*012c*/ 	.word	0x00000be0
        /*0130*/ 	.word	0x00000004
        /*0134*/ 	.word	0x00038000
        /*0138*/ 	.short	0x010a
        /*013a*/ 	.byte	0x3f
	.zero		1


	//   ....[15]....
        /*013c*/ 	.word	0x00001040
        /*0140*/ 	.word	0x00000004
        /*0144*/ 	.word	0x00038000
        /*0148*/ 	.short	0x010a
        /*014a*/ 	.byte	0x3f
	.zero		1


	//   ....[16]....
        /*014c*/ 	.word	0x00001320
        /*0150*/ 	.word	0x000000ff
        /*0154*/ 	.word	0x00000000
        /*0158*/ 	.short	0x0101
        /*015a*/ 	.byte	0x08
	.zero		1


	//   ....[17]....
        /*015c*/ 	.word	0x00001530
        /*0160*/ 	.word	0x00000002
        /*0164*/ 	.word	0x00000000
        /*0168*/ 	.short	0x0101
        /*016a*/ 	.byte	0x3f
	.zero		1


	//   ....[18]....
        /*016c*/ 	.word	0x00009270
        /*0170*/ 	.word	0x00000011
        /*0174*/ 	.word	0x00038038
        /*0178*/ 	.short	0x010a
        /*017a*/ 	.byte	0x3f
	.zero		1


	//   ....[19]....
        /*017c*/ 	.word	0x00009a90
        /*0180*/ 	.word	0x00000000
        /*0184*/ 	.word	0x00000000
        /*0188*/ 	.short	0x010a
        /*018a*/ 	.byte	0x3f
	.zero		1


	//   ....[20]....
        /*018c*/ 	.word	0x00009b40
        /*0190*/ 	.word	0x00000000
        /*0194*/ 	.word	0x00000000
        /*0198*/ 	.short	0x010a
        /*019a*/ 	.byte	0x3f
	.zero		1


	//   ....[21]....
        /*019c*/ 	.word	0x00009bf0
        /*01a0*/ 	.word	0x00000000
        /*01a4*/ 	.word	0x00000000
        /*01a8*/ 	.short	0x010a
        /*01aa*/ 	.byte	0x3f
	.zero		1


	//   ....[22]....
        /*01ac*/ 	.word	0x00009ca0
        /*01b0*/ 	.word	0x00000000
        /*01b4*/ 	.word	0x00000000
        /*01b8*/ 	.short	0x010a
        /*01ba*/ 	.byte	0x3f
	.zero		1


	//   ....[23]....
        /*01bc*/ 	.word	0x00009d50
        /*01c0*/ 	.word	0x00000000
        /*01c4*/ 	.word	0x00000000
        /*01c8*/ 	.short	0x010a
        /*01ca*/ 	.byte	0x3f
	.zero		1


	//   ....[24]....
        /*01cc*/ 	.word	0x00009e00
        /*01d0*/ 	.word	0x00000000
        /*01d4*/ 	.word	0x00000000
        /*01d8*/ 	.short	0x010a
        /*01da*/ 	.byte	0x3f
	.zero		1


	//   ....[25]....
        /*01dc*/ 	.word	0x00009eb0
        /*01e0*/ 	.word	0x00000002
        /*01e4*/ 	.word	0x00000000
        /*01e8*/ 	.short	0x010a
        /*01ea*/ 	.byte	0x3f
	.zero		1


	//----- nvinfo : EIATTR_NUM_MBARRIERS
	.align		4
.L_26:
        /*01ec*/ 	.byte	0x03, 0x38
        /*01ee*/ 	.short	0x000e


	//----- nvinfo : EIATTR_EXIT_INSTR_OFFSETS
	.align		4
        /*01f0*/ 	.byte	0x04, 0x1c
        /*01f2*/ 	.short	(.L_28 - .L_27)


	//   ....[0]....
.L_27:
        /*01f4*/ 	.word	0x00000710


	//   ....[1]....
        /*01f8*/ 	.word	0x00001680


	//   ....[2]....
        /*01fc*/ 	.word	0x00006b50


	//   ....[3]....
        /*0200*/ 	.word	0x00006b80


	//   ....[4]....
        /*0204*/ 	.word	0x00009020


	//   ....[5]....
        /*0208*/ 	.word	0x00009050


	//   ....[6]....
        /*020c*/ 	.word	0x00009070


	//   ....[7]....
        /*0210*/ 	.word	0x00009990


	//   ....[8]....
        /*0214*/ 	.word	0x00009ee0


	//----- nvinfo : EIATTR_MAX_THREADS
	.align		4
.L_28:
        /*0218*/ 	.byte	0x04, 0x05
        /*021a*/ 	.short	(.L_30 - .L_29)
.L_29:
        /*021c*/ 	.word	0x00000100
        /*0220*/ 	.word	0x00000001
        /*0224*/ 	.word	0x00000001


	//----- nvinfo : EIATTR_CRS_STACK_SIZE
	.align		4
.L_30:
        /*0228*/ 	.byte	0x04, 0x1e
        /*022a*/ 	.short	(.L_32 - .L_31)
.L_31:
        /*022c*/ 	.word	0x00000000


	//----- nvinfo : EIATTR_CBANK_PARAM_SIZE
	.align		4
.L_32:
        /*0230*/ 	.byte	0x03, 0x19
        /*0232*/ 	.short	0x0470


	//----- nvinfo : EIATTR_PARAM_CBANK
	.align		4
        /*0234*/ 	.byte	0x04, 0x0a
        /*0236*/ 	.short	(.L_34 - .L_33)
	.align		4
.L_33:
        /*0238*/ 	.word	index@(.nv.constant0._ZN7cutlass13device_kernelINS_4conv6kernel13ConvUniversalINS1_16ConvProblemShapeILNS1_8OperatorE0ELi3EEENS1_10collective14CollectiveConvINS1_46MainloopSm90TmaGmmaWarpSpecializedImplicitGemmILS5_0ELi7ELi3EN4cute5tupleIJNSA_1CILi1EEESD_SD_EEENS1_36KernelImplicitTmaWarpSpecializedSm90ELi1EEENSB_IJNSC_ILi128EEESH_NSB_IJNSC_ILi32EEEEEEEEENS_10tfloat32_tESL_NSA_8TiledMMAINSA_8MMA_AtomIJNSA_4SM904GMMA30MMA_64x128x8_F32TF32TF32_SS_TNILNSP_7ScaleInE1ELSR_1EEEEEENSA_6LayoutISE_NSB_IJNSC_ILi0EEESV_SV_EEEEENSB_IJNSA_10UnderscoreESY_SY_EEEEENS7_6detail26Sm90ImplicitGemmTileTraitsINSA_20SM90_TMA_LOAD_IM2COLENSA_14ComposedLayoutINSA_7SwizzleILi3ELi4ELi3EEENSA_18smem_ptr_flag_bitsILi32EEENSU_INSB_IJNSB_IJNSC_ILi8EEENSC_ILi16EEEEEENSB_IJSI_SD_EEENSB_IJSD_NSC_ILi7EEEEEEEEENSB_IJNSB_IJSI_NSC_ILi256EEEEEENSB_IJSD_SV_EEENSB_IJSV_NSC_ILi4096EEEEEEEEEEEEEvEENS12_INSA_13SM90_TMA_LOADES1N_vEEEENS_8epilogue10collective6detail29Sm90TmaWarpSpecializedAdapterINS1T_15DefaultEpilogueISL_NSB_IJNSB_IJllllEEESD_SV_EEES1Y_NS1S_6thread17LinearCombinationISL_Li1EffLNS1Z_9ScaleType4KindE0ELNS_15FloatRoundStyleE2ESL_EENS_4gemm15EpilogueDefaultEEEEEvvEEEEvNT_6ParamsE)
        /*023c*/ 	.short	0x0210
        /*023e*/ 	.short	0x0470


	//----- nvinfo : EIATTR_SW_WAR
	.align		4
.L_34:
        /*0240*/ 	.byte	0x04, 0x36
        /*0242*/ 	.short	(.L_36 - .L_35)
.L_35:
        /*0244*/ 	.word	0x00000008
.L_36:


//--------------------- .nv.callgraph             --------------------------
	.section	.nv.callgraph,"",@"SHT_CUDA_CALLGRAPH"
	.align	4
	.sectionentsize	8
	.align		4
        /*0000*/ 	.word	0x00000000
	.align		4
        /*0004*/ 	.word	0xffffffff
	.align		4
        /*0008*/ 	.word	0x00000000
	.align		4
        /*000c*/ 	.word	0xfffffffe
	.align		4
        /*0010*/ 	.word	0x00000000
	.align		4
        /*0014*/ 	.word	0xfffffffd
	.align		4
        /*0018*/ 	.word	0x00000000
	.align		4
        /*001c*/ 	.word	0xfffffffc


//--------------------- .nv.constant4             --------------------------
	.section	.nv.constant4,"a",@progbits
	.align	8
	.align		8
.nv.constant4:
        /*0000*/ 	.dword	_ZN39_INTERNAL_814c71ed_4_k_cu_fce82de7_27854cuda3std3__45__cpo5beginE
	.align		8
        /*0008*/ 	.dword	_ZN39_INTERNAL_814c71ed_4_k_cu_fce82de7_27854cuda3std3__45__cpo3endE
	.align		8
        /*0010*/ 	.dword	_ZN39_INTERNAL_814c71ed_4_k_cu_fce82de7_27854cuda3std3__45__cpo6cbeginE
	.align		8
        /*0018*/ 	.dword	_ZN39_INTERNAL_814c71ed_4_k_cu_fce82de7_27854cuda3std3__45__cpo4cendE
	.align		8
        /*0020*/ 	.dword	_ZN39_INTERNAL_814c71ed_4_k_cu_fce82de7_27854cuda3std3__441_GLOBAL__N__814c71ed_4_k_cu_fce82de7_27856ignoreE
	.align		8
        /*0028*/ 	.dword	_ZN39_INTERNAL_814c71ed_4_k_cu_fce82de7_27854cuda3std3__419piecewise_constructE
	.align		8
        /*0030*/ 	.dword	_ZN39_INTERNAL_814c71ed_4_k_cu_fce82de7_27854cuda3std3__48in_placeE
	.align		8
        /*0038*/ 	.dword	_ZN39_INTERNAL_814c71ed_4_k_cu_fce82de7_27854cuda3std6ranges3__45__cpo4swapE
	.align		8
        /*0040*/ 	.dword	_ZN39_INTERNAL_814c71ed_4_k_cu_fce82de7_27854cuda3std6ranges3__45__cpo9iter_moveE
	.align		8
        /*0048*/ 	.dword	_ZN39_INTERNAL_814c71ed_4_k_cu_fce82de7_27854cute7productE
	.align		8
        /*0050*/ 	.dword	_ZN39_INTERNAL_814c71ed_4_k_cu_fce82de7_27854cute1_E


//--------------------- .text._ZN7cutlass13device_kernelINS_4conv6kernel13ConvUniversalINS1_16ConvProblemShapeILNS1_8OperatorE0ELi3EEENS1_10collective14CollectiveConvINS1_46MainloopSm90TmaGmmaWarpSpecializedImplicitGemmILS5_0ELi7ELi3EN4cute5tupleIJNSA_1CILi1EEESD_SD_EEENS1_36KernelImplicitTmaWarpSpecializedSm90ELi1EEENSB_IJNSC_ILi128EEESH_NSB_IJNSC_ILi32EEEEEEEEENS_10tfloat32_tESL_NSA_8TiledMMAINSA_8MMA_AtomIJNSA_4SM904GMMA30MMA_64x128x8_F32TF32TF32_SS_TNILNSP_7ScaleInE1ELSR_1EEEEEENSA_6LayoutISE_NSB_IJNSC_ILi0EEESV_SV_EEEEENSB_IJNSA_10UnderscoreESY_SY_EEEEENS7_6detail26Sm90ImplicitGemmTileTraitsINSA_20SM90_TMA_LOAD_IM2COLENSA_14ComposedLayoutINSA_7SwizzleILi3ELi4ELi3EEENSA_18smem_ptr_flag_bitsILi32EEENSU_INSB_IJNSB_IJNSC_ILi8EEENSC_ILi16EEEEEENSB_IJSI_SD_EEENSB_IJSD_NSC_ILi7EEEEEEEEENSB_IJNSB_IJSI_NSC_ILi256EEEEEENSB_IJSD_SV_EEENSB_IJSV_NSC_ILi4096EEEEEEEEEEEEEvEENS12_INSA_13SM90_TMA_LOADES1N_vEEEENS_8epilogue10collective6detail29Sm90TmaWarpSpecializedAdapterINS1T_15DefaultEpilogueISL_NSB_IJNSB_IJllllEEESD_SV_EEES1Y_NS1S_6thread17LinearCombinationISL_Li1EffLNS1Z_9ScaleType4KindE0ELNS_15FloatRoundStyleE2ESL_EENS_4gemm15EpilogueDefaultEEEEEvvEEEEvNT_6ParamsE --------------------------
	.section	.text._ZN7cutlass13device_kernelINS_4conv6kernel13ConvUniversalINS1_16ConvProblemShapeILNS1_8OperatorE0ELi3EEENS1_10collective14CollectiveConvINS1_46MainloopSm90TmaGmmaWarpSpecializedImplicitGemmILS5_0ELi7ELi3EN4cute5tupleIJNSA_1CILi1EEESD_SD_EEENS1_36KernelImplicitTmaWarpSpecializedSm90ELi1EEENSB_IJNSC_ILi128EEESH_NSB_IJNSC_ILi32EEEEEEEEENS_10tfloat32_tESL_NSA_8TiledMMAINSA_8MMA_AtomIJNSA_4SM904GMMA30MMA_64x128x8_F32TF32TF32_SS_TNILNSP_7ScaleInE1ELSR_1EEEEEENSA_6LayoutISE_NSB_IJNSC_ILi0EEESV_SV_EEEEENSB_IJNSA_10UnderscoreESY_SY_EEEEENS7_6detail26Sm90ImplicitGemmTileTraitsINSA_20SM90_TMA_LOAD_IM2COLENSA_14ComposedLayoutINSA_7SwizzleILi3ELi4ELi3EEENSA_18smem_ptr_flag_bitsILi32EEENSU_INSB_IJNSB_IJNSC_ILi8EEENSC_ILi16EEEEEENSB_IJSI_SD_EEENSB_IJSD_NSC_ILi7EEEEEEEEENSB_IJNSB_IJSI_NSC_ILi256EEEEEENSB_IJSD_SV_EEENSB_IJSV_NSC_ILi4096EEEEEEEEEEEEEvEENS12_INSA_13SM90_TMA_LOADES1N_vEEEENS_8epilogue10collective6detail29Sm90TmaWarpSpecializedAdapterINS1T_15DefaultEpilogueISL_NSB_IJNSB_IJllllEEESD_SV_EEES1Y_NS1S_6thread17LinearCombinationISL_Li1EffLNS1Z_9ScaleType4KindE0ELNS_15FloatRoundStyleE2ESL_EENS_4gemm15EpilogueDefaultEEEEEvvEEEEvNT_6ParamsE,"ax",@progbits
	.align	128
.text._ZN7cutlass13device_kernelINS_4conv6kernel13ConvUniversalINS1_16ConvProblemShapeILNS1_8OperatorE0ELi3EEENS1_10collective14CollectiveConvINS1_46MainloopSm90TmaGmmaWarpSpecializedImplicitGemmILS5_0ELi7ELi3EN4cute5tupleIJNSA_1CILi1EEESD_SD_EEENS1_36KernelImplicitTmaWarpSpecializedSm90ELi1EEENSB_IJNSC_ILi128EEESH_NSB_IJNSC_ILi32EEEEEEEEENS_10tfloat32_tESL_NSA_8TiledMMAINSA_8MMA_AtomIJNSA_4SM904GMMA30MMA_64x128x8_F32TF32TF32_SS_TNILNSP_7ScaleInE1ELSR_1EEEEEENSA_6LayoutISE_NSB_IJNSC_ILi0EEESV_SV_EEEEENSB_IJNSA_10UnderscoreESY_SY_EEEEENS7_6detail26Sm90ImplicitGemmTileTraitsINSA_20SM90_TMA_LOAD_IM2COLENSA_14ComposedLayoutINSA_7SwizzleILi3ELi4ELi3EEENSA_18smem_ptr_flag_bitsILi32EEENSU_INSB_IJNSB_IJNSC_ILi8EEENSC_ILi16EEEEEENSB_IJSI_SD_EEENSB_IJSD_NSC_ILi7EEEEEEEEENSB_IJNSB_IJSI_NSC_ILi256EEEEEENSB_IJSD_SV_EEENSB_IJSV_NSC_ILi4096EEEEEEEEEEEEEvEENS12_INSA_13SM90_TMA_LOADES1N_vEEEENS_8epilogue10collective6detail29Sm90TmaWarpSpecializedAdapterINS1T_15DefaultEpilogueISL_NSB_IJNSB_IJllllEEESD_SV_EEES1Y_NS1S_6thread17LinearCombinationISL_Li1EffLNS1Z_9ScaleType4KindE0ELNS_15FloatRoundStyleE2ESL_EENS_4gemm15EpilogueDefaultEEEEEvvEEEEvNT_6ParamsE:
        .type           _ZN7cutlass13device_kernelINS_4conv6kernel13ConvUniversalINS1_16ConvProblemShapeILNS1_8OperatorE0ELi3EEENS1_10collective14CollectiveConvINS1_46MainloopSm90TmaGmmaWarpSpecializedImplicitGemmILS5_0ELi7ELi3EN4cute5tupleIJNSA_1CILi1EEESD_SD_EEENS1_36KernelImplicitTmaWarpSpecializedSm90ELi1EEENSB_IJNSC_ILi128EEESH_NSB_IJNSC_ILi32EEEEEEEEENS_10tfloat32_tESL_NSA_8TiledMMAINSA_8MMA_AtomIJNSA_4SM904GMMA30MMA_64x128x8_F32TF32TF32_SS_TNILNSP_7ScaleInE1ELSR_1EEEEEENSA_6LayoutISE_NSB_IJNSC_ILi0EEESV_SV_EEEEENSB_IJNSA_10UnderscoreESY_SY_EEEEENS7_6detail26Sm90ImplicitGemmTileTraitsINSA_20SM90_TMA_LOAD_IM2COLENSA_14ComposedLayoutINSA_7SwizzleILi3ELi4ELi3EEENSA_18smem_ptr_flag_bitsILi32EEENSU_INSB_IJNSB_IJNSC_ILi8EEENSC_ILi16EEEEEENSB_IJSI_SD_EEENSB_IJSD_NSC_ILi7EEEEEEEEENSB_IJNSB_IJSI_NSC_ILi256EEEEEENSB_IJSD_SV_EEENSB_IJSV_NSC_ILi4096EEEEEEEEEEEEEvEENS12_INSA_13SM90_TMA_LOADES1N_vEEEENS_8epilogue10collective6detail29Sm90TmaWarpSpecializedAdapterINS1T_15DefaultEpilogueISL_NSB_IJNSB_IJllllEEESD_SV_EEES1Y_NS1S_6thread17LinearCombinationISL_Li1EffLNS1Z_9ScaleType4KindE0ELNS_15FloatRoundStyleE2ESL_EENS_4gemm15EpilogueDefaultEEEEEvvEEEEvNT_6ParamsE,@function
        .size           _ZN7cutlass13device_kernelINS_4conv6kernel13ConvUniversalINS1_16ConvProblemShapeILNS1_8OperatorE0ELi3EEENS1_10collective14CollectiveConvINS1_46MainloopSm90TmaGmmaWarpSpecializedImplicitGemmILS5_0ELi7ELi3EN4cute5tupleIJNSA_1CILi1EEESD_SD_EEENS1_36KernelImplicitTmaWarpSpecializedSm90ELi1EEENSB_IJNSC_ILi128EEESH_NSB_IJNSC_ILi32EEEEEEEEENS_10tfloat32_tESL_NSA_8TiledMMAINSA_8MMA_AtomIJNSA_4SM904GMMA30MMA_64x128x8_F32TF32TF32_SS_TNILNSP_7ScaleInE1ELSR_1EEEEEENSA_6LayoutISE_NSB_IJNSC_ILi0EEESV_SV_EEEEENSB_IJNSA_10UnderscoreESY_SY_EEEEENS7_6detail26Sm90ImplicitGemmTileTraitsINSA_20SM90_TMA_LOAD_IM2COLENSA_14ComposedLayoutINSA_7SwizzleILi3ELi4ELi3EEENSA_18smem_ptr_flag_bitsILi32EEENSU_INSB_IJNSB_IJNSC_ILi8EEENSC_ILi16EEEEEENSB_IJSI_SD_EEENSB_IJSD_NSC_ILi7EEEEEEEEENSB_IJNSB_IJSI_NSC_ILi256EEEEEENSB_IJSD_SV_EEENSB_IJSV_NSC_ILi4096EEEEEEEEEEEEEvEENS12_INSA_13SM90_TMA_LOADES1N_vEEEENS_8epilogue10collective6detail29Sm90TmaWarpSpecializedAdapterINS1T_15DefaultEpilogueISL_NSB_IJNSB_IJllllEEESD_SV_EEES1Y_NS1S_6thread17LinearCombinationISL_Li1EffLNS1Z_9ScaleType4KindE0ELNS_15FloatRoundStyleE2ESL_EENS_4gemm15EpilogueDefaultEEEEEvvEEEEvNT_6ParamsE,(.L_x_288 - _ZN7cutlass13device_kernelINS_4conv6kernel13ConvUniversalINS1_16ConvProblemShapeILNS1_8OperatorE0ELi3EEENS1_10collective14CollectiveConvINS1_46MainloopSm90TmaGmmaWarpSpecializedImplicitGemmILS5_0ELi7ELi3EN4cute5tupleIJNSA_1CILi1EEESD_SD_EEENS1_36KernelImplicitTmaWarpSpecializedSm90ELi1EEENSB_IJNSC_ILi128EEESH_NSB_IJNSC_ILi32EEEEEEEEENS_10tfloat32_tESL_NSA_8TiledMMAINSA_8MMA_AtomIJNSA_4SM904GMMA30MMA_64x128x8_F32TF32TF32_SS_TNILNSP_7ScaleInE1ELSR_1EEEEEENSA_6LayoutISE_NSB_IJNSC_ILi0EEESV_SV_EEEEENSB_IJNSA_10UnderscoreESY_SY_EEEEENS7_6detail26Sm90ImplicitGemmTileTraitsINSA_20SM90_TMA_LOAD_IM2COLENSA_14ComposedLayoutINSA_7SwizzleILi3ELi4ELi3EEENSA_18smem_ptr_flag_bitsILi32EEENSU_INSB_IJNSB_IJNSC_ILi8EEENSC_ILi16EEEEEENSB_IJSI_SD_EEENSB_IJSD_NSC_ILi7EEEEEEEEENSB_IJNSB_IJSI_NSC_ILi256EEEEEENSB_IJSD_SV_EEENSB_IJSV_NSC_ILi4096EEEEEEEEEEEEEvEENS12_INSA_13SM90_TMA_LOADES1N_vEEEENS_8epilogue10collective6detail29Sm90TmaWarpSpecializedAdapterINS1T_15DefaultEpilogueISL_NSB_IJNSB_IJllllEEESD_SV_EEES1Y_NS1S_6thread17LinearCombinationISL_Li1EffLNS1Z_9ScaleType4KindE0ELNS_15FloatRoundStyleE2ESL_EENS_4gemm15EpilogueDefaultEEEEEvvEEEEvNT_6ParamsE)
        .other          _ZN7cutlass13device_kernelINS_4conv6kernel13ConvUniversalINS1_16ConvProblemShapeILNS1_8OperatorE0ELi3EEENS1_10collective14CollectiveConvINS1_46MainloopSm90TmaGmmaWarpSpecializedImplicitGemmILS5_0ELi7ELi3EN4cute5tupleIJNSA_1CILi1EEESD_SD_EEENS1_36KernelImplicitTmaWarpSpecializedSm90ELi1EEENSB_IJNSC_ILi128EEESH_NSB_IJNSC_ILi32EEEEEEEEENS_10tfloat32_tESL_NSA_8TiledMMAINSA_8MMA_AtomIJNSA_4SM904GMMA30MMA_64x128x8_F32TF32TF32_SS_TNILNSP_7ScaleInE1ELSR_1EEEEEENSA_6LayoutISE_NSB_IJNSC_ILi0EEESV_SV_EEEEENSB_IJNSA_10UnderscoreESY_SY_EEEEENS7_6detail26Sm90ImplicitGemmTileTraitsINSA_20SM90_TMA_LOAD_IM2COLENSA_14ComposedLayoutINSA_7SwizzleILi3ELi4ELi3EEENSA_18smem_ptr_flag_bitsILi32EEENSU_INSB_IJNSB_IJNSC_ILi8EEENSC_ILi16EEEEEENSB_IJSI_SD_EEENSB_IJSD_NSC_ILi7EEEEEEEEENSB_IJNSB_IJSI_NSC_ILi256EEEEEENSB_IJSD_SV_EEENSB_IJSV_NSC_ILi4096EEEEEEEEEEEEEvEENS12_INSA_13SM90_TMA_LOADES1N_vEEEENS_8epilogue10collective6detail29Sm90TmaWarpSpecializedAdapterINS1T_15DefaultEpilogueISL_NSB_IJNSB_IJllllEEESD_SV_EEES1Y_NS1S_6thread17LinearCombinationISL_Li1EffLNS1Z_9ScaleType4KindE0ELNS_15FloatRoundStyleE2ESL_EENS_4gemm15EpilogueDefaultEEEEEvvEEEEvNT_6ParamsE,@"STO_CUDA_ENTRY STV_DEFAULT"
_ZN7cutlass13device_kernelINS_4conv6kernel13ConvUniversalINS1_16ConvProblemShapeILNS1_8OperatorE0ELi3EEENS1_10collective14CollectiveConvINS1_46MainloopSm90TmaGmmaWarpSpecializedImplicitGemmILS5_0ELi7ELi3EN4cute5tupleIJNSA_1CILi1EEESD_SD_EEENS1_36KernelImplicitTmaWarpSpecializedSm90ELi1EEENSB_IJNSC_ILi128EEESH_NSB_IJNSC_ILi32EEEEEEEEENS_10tfloat32_tESL_NSA_8TiledMMAINSA_8MMA_AtomIJNSA_4SM904GMMA30MMA_64x128x8_F32TF32TF32_SS_TNILNSP_7ScaleInE1ELSR_1EEEEEENSA_6LayoutISE_NSB_IJNSC_ILi0EEESV_SV_EEEEENSB_IJNSA_10UnderscoreESY_SY_EEEEENS7_6detail26Sm90ImplicitGemmTileTraitsINSA_20SM90_TMA_LOAD_IM2COLENSA_14ComposedLayoutINSA_7SwizzleILi3ELi4ELi3EEENSA_18smem_ptr_flag_bitsILi32EEENSU_INSB_IJNSB_IJNSC_ILi8EEENSC_ILi16EEEEEENSB_IJSI_SD_EEENSB_IJSD_NSC_ILi7EEEEEEEEENSB_IJNSB_IJSI_NSC_ILi256EEEEEENSB_IJSD_SV_EEENSB_IJSV_NSC_ILi4096EEEEEEEEEEEEEvEENS12_INSA_13SM90_TMA_LOADES1N_vEEEENS_8epilogue10collective6detail29Sm90TmaWarpSpecializedAdapterINS1T_15DefaultEpilogueISL_NSB_IJNSB_IJllllEEESD_SV_EEES1Y_NS1S_6thread17LinearCombinationISL_Li1EffLNS1Z_9ScaleType4KindE0ELNS_15FloatRoundStyleE2ESL_EENS_4gemm15EpilogueDefaultEEEEEvvEEEEvNT_6ParamsE:
[----:B------:R-:W-:Y:S01]  /*0000*/  LDC R1, c[0x0][0x28] ;  /* 0x00000a00ff017b82 */ /* 0x000fe20000000800 */
[----:B------:R-:W0:Y:S01]  /*0010*/  S2R R6, SR_TID.X ;  /* 0x0000000000067919 */ /* 0x000e220000002100 */
[----:B------:R-:W-:Y:S01]  /*0020*/  ELECT P0, URZ, PT ;  /* 0x00000000003f782f */ /* 0x000fe20003800000 */
[----:B------:R-:W-:Y:S01]  /*0030*/  BSSY B0, `(.L_x_0) ;  /* 0x000000f000007945 */ /* 0x000fe20003800000 */
[--C-:B0-----:R-:W-:Y:S02]  /*0040*/  SHF.R.U32.HI R0, RZ, 0x5, R6.reuse ;  /* 0x00000005ff007819 */ /* 0x101fe40000011606 */
[----:B------:R-:W-:-:S03]  /*0050*/  SHF.R.U32.HI R3, RZ, 0x7, R6 ;  /* 0x00000007ff037819 */ /* 0x000fc60000011606 */
[----:B------:R-:W0:Y:S04]  /*0060*/  SHFL.IDX PT, R2, R0, RZ, 0x1f ;  /* 0x00001fff00027589 */ /* 0x000e2800000e0000 */
[----:B------:R1:W2:Y:S01]  /*0070*/  SHFL.IDX PT, R5, R3, RZ, 0x1f ;  /* 0x00001fff03057589 */ /* 0x0002a200000e0000 */
[----:B0-----:R-:W-:-:S13]  /*0080*/  ISETP.NE.OR P0, PT, R2, RZ, !P0 ;  /* 0x000000ff0200720c */ /* 0x001fda0004705670 */
[----:B-12---:R-:W-:Y:S05]  /*0090*/  @P0 BRA `(.L_x_1) ;  /* 0x0000000000200947 */ /* 0x006fea0003800000 */
[----:B------:R-:W-:Y:S02]  /*00a0*/  ULDC.64 UR4, c[0x0][0x198] ;  /* 0x0000660000047ab9 */ /* 0x000fe40000000a00 */
[----:B------:R-:W-:Y:S02]  /*00b0*/  UIADD3 UR6, UP0, UR4, 0xf0, URZ ;  /* 0x000000f004067890 */ /* 0x000fe4000ff1e03f */
[----:B------:R-:W-:Y:S02]  /*00c0*/  UIADD3 UR4, UP1, UR4, 0x270, URZ ;  /* 0x0000027004047890 */ /* 0x000fe4000ff3e03f */
[----:B------:R-:W-:Y:S02]  /*00d0*/  UIADD3.X UR7, URZ, UR5, URZ, UP0, !UPT ;  /* 0x000000053f077290 */ /* 0x000fe400087fe43f */
[----:B------:R-:W-:-:S07]  /*00e0*/  UIADD3.X UR5, URZ, UR5, URZ, UP1, !UPT ;  /* 0x000000053f057290 */ /* 0x000fce0008ffe43f */
[----:B------:R0:W-:Y:S02]  /*00f0*/  UTMACCTL.PF [UR6] ;  /* 0x00000000060079b9 */ /* 0x0001e40008040000 */
[----:B------:R0:W-:Y:S02]  /*0100*/  UTMACCTL.PF [UR4] ;  /* 0x00000000040079b9 */ /* 0x0001e40008040000 */
[----:B0-----:R-:W-:Y:S01]  /*0110*/  NOP ;  /* 0x0000000000007918 */ /* 0x001fe20000000000 */
.L_x_1:
[----:B------:R-:W-:Y:S05]  /*0120*/  BSYNC B0 ;  /* 0x0000000000007941 */ /* 0x000fea0003800000 */
.L_x_0:
[----:B------:R-:W0:Y:S01]  /*0130*/  SHFL.IDX PT, R0, R0, RZ, 0x1f ;  /* 0x00001fff00007589 */ /* 0x000e2200000e0000 */
[----:B------:R-:W-:-:S04]  /*0140*/  SHF.R.S32.HI R3, RZ, 0x1f, R2 ;  /* 0x0000001fff037819 */ /* 0x000fc80000011402 */
[----:B------:R-:W-:Y:S02]  /*0150*/  LEA.HI R3, R3, R2, RZ, 0x2 ;  /* 0x0000000203037211 */ /* 0x000fe400078f10ff */
[----:B0-----:R-:W-:-:S13]  /*0160*/  ISETP.NE.AND P0, PT, R0, RZ, PT ;  /* 0x000000ff0000720c */ /* 0x001fda0003f05270 */
[----:B------:R-:W-:Y:S05]  /*0170*/  @P0 BRA `(.L_x_2) ;  /* 0x0000000000700947 */ /* 0x000fea0003800000 */
[----:B------:R-:W0:Y:S01]  /*0180*/  S2UR UR8, SR_CgaCtaId ;  /* 0x00000000000879c3 */ /* 0x000e220000008800 */
[----:B------:R-:W-:Y:S01]  /*0190*/  UMOV UR4, 0x400 ;  /* 0x0000040000047882 */ /* 0x000fe20000000000 */
[----:B------:R-:W-:Y:S01]  /*01a0*/  UMOV UR5, 0x1 ;  /* 0x0000000100057882 */ /* 0x000fe20000000000 */
[----:B------:R-:W-:Y:S01]  /*01b0*/  UMOV UR6, 0x80 ;  /* 0x0000008000067882 */ /* 0x000fe20000000000 */
[----:B------:R-:W-:Y:S01]  /*01c0*/  ELECT P0, URZ, PT ;  /* 0x00000000003f782f */ /* 0x000fe20003800000 */
[----:B------:R-:W-:-:S04]  /*01d0*/  UIADD3 UR6, -UR6, 0x100000, URZ ;  /* 0x0010000006067890 */ /* 0x000fc8000fffe13f */
[----:B------:R-:W-:Y:S02]  /*01e0*/  USHF.L.U32 UR7, UR6, 0xb, URZ ;  /* 0x0000000b06077899 */ /* 0x000fe4000800063f */
[----:B------:R-:W-:Y:S02]  /*01f0*/  USHF.L.U32 UR6, UR6, 0x1, URZ ;  /* 0x0000000106067899 */ /* 0x000fe4000800063f */
[----:B0-----:R-:W-:Y:S02]  /*0200*/  ULEA UR8, UR8, UR4, 0x18 ;  /* 0x0000000408087291 */ /* 0x001fe4000f8ec03f */
[----:B------:R-:W-:-:S04]  /*0210*/  UIADD3 UR4, -UR5, 0x100000, URZ ;  /* 0x0010000005047890 */ /* 0x000fc8000fffe13f */
[----:B------:R-:W-:Y:S02]  /*0220*/  USHF.L.U32 UR5, UR4, 0xb, URZ ;  /* 0x0000000b04057899 */ /* 0x000fe4000800063f */
[----:B------:R-:W-:Y:S01]  /*0230*/  USHF.L.U32 UR4, UR4, 0x1, URZ ;  /* 0x0000000104047899 */ /* 0x000fe2000800063f */
[----:B------:R-:W0:Y:S11]  /*0240*/  FENCE.VIEW.ASYNC.S ;  /* 0x00000000000073c6 */ /* 0x000e360000000000 */
[----:B0-----:R0:W1:Y:S01]  /*0250*/  SYNCS.EXCH.64 URZ, [UR8+0x38000], UR4 ;  /* 0x03800004083f75b2 */ /* 0x0010620008000100 */
[----:B------:R0:W2:Y:S01]  /*0260*/  SYNCS.EXCH.64 URZ, [UR8+0x38038], UR6 ;  /* 0x03803806083f75b2 */ /* 0x0000a20008000100 */
[----:B------:R0:W3:Y:S01]  /*0270*/  SYNCS.EXCH.64 URZ, [UR8+0x38008], UR4 ;  /* 0x03800804083f75b2 */ /* 0x0000e20008000100 */
[----:B------:R0:W4:Y:S01]  /*0280*/  SYNCS.EXCH.64 URZ, [UR8+0x38040], UR6 ;  /* 0x03804006083f75b2 */ /* 0x0001220008000100 */
[----:B------:R0:W0:Y:S01]  /*0290*/  SYNCS.EXCH.64 URZ, [UR8+0x38010], UR4 ;  /* 0x03801004083f75b2 */ /* 0x0000220008000100 */
        /* <DEDUP_REMOVED lines=9> */
[----:B------:R-:W-:Y:S01]  /*0330*/  NOP ;  /* 0x0000000000007918 */ /* 0x000fe20000000000 */
.L_x_2:
[----:B0-----:R-:W-:Y:S01]  /*0340*/  ULDC.64 UR4, c[0x0][0x618] ;  /* 0x0001860000047ab9 */ /* 0x001fe20000000a00 */
[----:B------:R-:W-:Y:S01]  /*0350*/  LOP3.LUT R3, R3, 0xfffffffc, RZ, 0xc0, !PT ;  /* 0xfffffffc03037812 */ /* 0x000fe200078ec0ff */
[----:B------:R-:W-:Y:S01]  /*0360*/  NOP ;  /* 0x0000000000007918 */ /* 0x000fe20000000000 */
[----:B------:R-:W-:Y:S01]  /*0370*/  ISETP.NE.U32.AND P0, PT, RZ, UR4, PT ;  /* 0x00000004ff007c0c */ /* 0x000fe2000bf05070 */
[----:B------:R-:W-:Y:S01]  /*0380*/  NOP ;  /* 0x0000000000007918 */ /* 0x000fe20000000000 */
[----:B-1234-:R-:W-:Y:S01]  /*0390*/  BAR.SYNC.DEFER_BLOCKING 0x0 ;  /* 0x0000000000007b1d */ /* 0x01efe20000010000 */
[----:B------:R-:W-:Y:S01]  /*03a0*/  IMAD.IADD R4, R2, 0x1, -R3 ;  /* 0x0000000102047824 */ /* 0x000fe200078e0a03 */
[----:B------:R-:W-:Y:S02]  /*03b0*/  ISETP.NE.AND.EX P0, PT, RZ, UR5, PT, P0 ;  /* 0x00000005ff007c0c */ /* 0x000fe4000bf05300 */
[C---:B------:R-:W-:Y:S02]  /*03c0*/  ISETP.NE.AND P2, PT, R5.reuse, 0x1, PT ;  /* 0x000000010500780c */ /* 0x040fe40003f45270 */
[----:B------:R-:W-:Y:S01]  /*03d0*/  LOP3.LUT P1, RZ, R5, R4, RZ, 0xfc, !PT ;  /* 0x0000000405ff7212 */ /* 0x000fe2000782fcff */
[----:B------:R-:W-:-:S03]  /*03e0*/  ULDC.64 UR12, c[0x0][0x208] ;  /* 0x00008200000c7ab9 */ /* 0x000fc60000000a00 */
[----:B------:R-:W-:-:S04]  /*03f0*/  SEL R0, RZ, 0x1, P1 ;  /* 0x00000001ff007807 */ /* 0x000fc80000800000 */
[----:B------:R-:W-:Y:S01]  /*0400*/  SEL R0, R0, 0x2, P2 ;  /* 0x0000000200007807 */ /* 0x000fe20001000000 */
[----:B------:R-:W-:Y:S06]  /*0410*/  @!P0 BRA `(.L_x_3) ;  /* 0x00000000001c8947 */ /* 0x000fec0003800000 */
[----:B------:R-:W0:Y:S02]  /*0420*/  LDC.64 R2, c[0x0][0x618] ;  /* 0x00018600ff027b82 */ /* 0x000e240000000a00 */
[----:B0-----:R-:W2:Y:S02]  /*0430*/  LDG.E.64 R2, desc[UR12][R2.64] ;  /* 0x0000000c02027981 */ /* 0x001ea4000c1e1b00 */
[----:B--2---:R-:W-:-:S04]  /*0440*/  ISETP.NE.U32.AND P0, PT, R2, RZ, PT ;  /* 0x000000ff0200720c */ /* 0x004fc80003f05070 */
[----:B------:R-:W-:-:S13]  /*0450*/  ISETP.NE.AND.EX P0, PT, R3, RZ, PT, P0 ;  /* 0x000000ff0300720c */ /* 0x000fda0003f05300 */
[----:B------:R-:W-:Y:S05]  /*0460*/  @!P0 BRA `(.L_x_3) ;  /* 0x0000000000088947 */ /* 0x000fea0003800000 */
[----:B------:R2:W5:Y:S01]  /*0470*/  LD.E R8, desc[UR12][R2.64] ;  /* 0x0000000c02087980 */ /* 0x000562000c101900 */
[----:B------:R-:W-:Y:S05]  /*0480*/  BRA `(.L_x_4) ;  /* 0x0000000000207947 */ /* 0x000fea0003800000 */
.L_x_3:
[----:B------:R-:W-:Y:S02]  /*0490*/  ULDC.64 UR4, c[0x0][0x608] ;  /* 0x0001820000047ab9 */ /* 0x000fe40000000a00 */
[----:B------:R-:W-:-:S04]  /*04a0*/  ISETP.NE.U32.AND P0, PT, RZ, UR4, PT ;  /* 0x00000004ff007c0c */ /* 0x000fc8000bf05070 */
[----:B------:R-:W-:-:S13]  /*04b0*/  ISETP.NE.AND.EX P0, PT, RZ, UR5, PT, P0 ;  /* 0x00000005ff007c0c */ /* 0x000fda000bf05300 */
[----:B------:R-:W-:Y:S05]  /*04c0*/  @!P0 BRA `(.L_x_5) ;  /* 0x00000000000c8947 */ /* 0x000fea0003800000 */
[----:B------:R-:W0:Y:S02]  /*04d0*/  LDC.64 R8, c[0x0][0x608] ;  /* 0x00018200ff087b82 */ /* 0x000e240000000a00 */
[----:B0-----:R1:W5:Y:S01]  /*04e0*/  LDG.E R8, desc[UR12][R8.64] ;  /* 0x0000000c08087981 */ /* 0x001362000c1e1900 */
[----:B------:R-:W-:Y:S05]  /*04f0*/  BRA `(.L_x_4) ;  /* 0x0000000000047947 */ /* 0x000fea0003800000 */
.L_x_5:
[----:B------:R-:W0:Y:S02]  /*0500*/  LDC R8, c[0x0][0x600] ;  /* 0x00018000ff087b82 */ /* 0x000e240000000800 */
.L_x_4:
[----:B------:R-:W-:Y:S02]  /*0510*/  ULDC.64 UR4, c[0x0][0x620] ;  /* 0x0001880000047ab9 */ /* 0x000fe40000000a00 */
[----:B------:R-:W-:-:S04]  /*0520*/  ISETP.NE.U32.AND P0, PT, RZ, UR4, PT ;  /* 0x00000004ff007c0c */ /* 0x000fc8000bf05070 */
[----:B------:R-:W-:-:S13]  /*0530*/  ISETP.NE.AND.EX P0, PT, RZ, UR5, PT, P0 ;  /* 0x00000005ff007c0c */ /* 0x000fda000bf05300 */
[----:B------:R-:W-:Y:S05]  /*0540*/  @!P0 BRA `(.L_x_6) ;  /* 0x00000000001c8947 */ /* 0x000fea0003800000 */
[----:B--2---:R-:W2:Y:S02]  /*0550*/  LDC.64 R2, c[0x0][0x620] ;  /* 0x00018800ff027b82 */ /* 0x004ea40000000a00 */
[----:B--2---:R-:W2:Y:S02]  /*0560*/  LDG.E.64 R2, desc[UR12][R2.64] ;  /* 0x0000000c02027981 */ /* 0x004ea4000c1e1b00 */
[----:B--2---:R-:W-:-:S04]  /*0570*/  ISETP.NE.U32.AND P0, PT, R2, RZ, PT ;  /* 0x000000ff0200720c */ /* 0x004fc80003f05070 */
[----:B------:R-:W-:-:S13]  /*0580*/  ISETP.NE.AND.EX P0, PT, R3, RZ, PT, P0 ;  /* 0x000000ff0300720c */ /* 0x000fda0003f05300 */
[----:B------:R-:W-:Y:S05]  /*0590*/  @!P0 BRA `(.L_x_6) ;  /* 0x0000000000088947 */ /* 0x000fea0003800000 */
[----:B-1----:R4:W5:Y:S01]  /*05a0*/  LD.E R9, desc[UR12][R2.64] ;  /* 0x0000000c02097980 */ /* 0x002962000c101900 */
[----:B------:R-:W-:Y:S05]  /*05b0*/  BRA `(.L_x_7) ;  /* 0x0000000000207947 */ /* 0x000fea0003800000 */
.L_x_6:
[----:B------:R-:W-:Y:S02]  /*05c0*/  ULDC.64 UR4, c[0x0][0x610] ;  /* 0x0001840000047ab9 */ /* 0x000fe40000000a00 */
[----:B------:R-:W-:-:S04]  /*05d0*/  ISETP.NE.U32.AND P0, PT, RZ, UR4, PT ;  /* 0x00000004ff007c0c */ /* 0x000fc8000bf05070 */
[----:B------:R-:W-:-:S13]  /*05e0*/  ISETP.NE.AND.EX P0, PT, RZ, UR5, PT, P0 ;  /* 0x00000005ff007c0c */ /* 0x000fda000bf05300 */
[----:B------:R-:W-:Y:S05]  /*05f0*/  @!P0 BRA `(.L_x_8) ;  /* 0x00000000000c8947 */ /* 0x000fea0003800000 */
[----:B--2---:R-:W1:Y:S02]  /*0600*/  LDC.64 R2, c[0x0][0x610] ;  /* 0x00018400ff027b82 */ /* 0x004e640000000a00 */
[----:B-1----:R3:W5:Y:S01]  /*0610*/  LDG.E R9, desc[UR12][R2.64] ;  /* 0x0000000c02097981 */ /* 0x002762000c1e1900 */
[----:B------:R-:W-:Y:S05]  /*0620*/  BRA `(.L_x_7) ;  /* 0x0000000000047947 */ /* 0x000fea0003800000 */
.L_x_8:
[----:B-1----:R-:W1:Y:S02]  /*0630*/  LDC R9, c[0x0][0x604] ;  /* 0x00018100ff097b82 */ /* 0x002e640000000800 */
.L_x_7:
[----:B--234-:R-:W2:Y:S01]  /*0640*/  LDC R2, c[0x0][0x3e8] ;  /* 0x0000fa00ff027b82 */ /* 0x01cea20000000800 */
[----:B------:R-:W-:Y:S01]  /*0650*/  ULDC UR4, c[0x0][0x3dc] ;  /* 0x0000f70000047ab9 */ /* 0x000fe20000000800 */
[----:B------:R-:W-:Y:S01]  /*0660*/  ISETP.NE.AND P0, PT, R5, RZ, PT ;  /* 0x000000ff0500720c */ /* 0x000fe20003f05270 */
[----:B------:R-:W-:Y:S01]  /*0670*/  UIADD3 UR4, UR4, 0x1f, URZ ;  /* 0x0000001f04047890 */ /* 0x000fe2000fffe03f */
[----:B------:R-:W-:-:S03]  /*0680*/  ULDC.64 UR6, c[0x0][0x3e0] ;  /* 0x0000f80000067ab9 */ /* 0x000fc60000000a00 */
[----:B------:R-:W-:Y:S02]  /*0690*/  USHF.R.S32.HI UR5, URZ, 0x1f, UR4 ;  /* 0x0000001f3f057899 */ /* 0x000fe40008011404 */
[----:B------:R-:W-:Y:S02]  /*06a0*/  UIMAD UR6, UR7, UR6, URZ ;  /* 0x00000006070672a4 */ /* 0x000fe4000f8e023f */
[----:B------:R-:W-:-:S04]  /*06b0*/  ULEA.HI UR5, UR5, UR4, URZ, 0x5 ;  /* 0x0000000405057291 */ /* 0x000fc8000f8f283f */
[----:B------:R-:W-:Y:S01]  /*06c0*/  USHF.R.S32.HI UR15, URZ, 0x5, UR5 ;  /* 0x000000053f0f7899 */ /* 0x000fe20008011405 */
[----:B--2---:R-:W-:-:S05]  /*06d0*/  IMAD R2, R2, UR6, RZ ;  /* 0x0000000602027c24 */ /* 0x004fca000f8e02ff */
[----:B------:R-:W-:Y:S01]  /*06e0*/  IMAD R2, R2, UR15, RZ ;  /* 0x0000000f02027c24 */ /* 0x000fe2000f8e02ff */
[----:B------:R-:W-:Y:S06]  /*06f0*/  @!P0 BRA `(.L_x_9) ;  /* 0x0000008800588947 */ /* 0x000fec0003800000 */
[----:B------:R-:W-:-:S13]  /*0700*/  ISETP.NE.AND P0, PT, R5, 0x1, PT ;  /* 0x000000010500780c */ /* 0x000fda0003f05270 */
[----:B------:R-:W-:Y:S05]  /*0710*/  @P0 EXIT ;  /* 0x000000000000094d */ /* 0x000fea0003800000 */
[----:B------:R-:W-:Y:S01]  /*0720*/  ISETP.GE.AND P0, PT, R2, 0x1, PT ;  /* 0x000000010200780c */ /* 0x000fe20003f06270 */
[----:B------:R-:W-:Y:S01]  /*0730*/  UMOV UR4, URZ ;  /* 0x0000003f00047c82 */ /* 0x000fe20008000000 */
[----:B------:R-:W-:Y:S02]  /*0740*/  CS2R R86, SRZ ;  /* 0x0000000000567805 */ /* 0x000fe4000001ff00 */
[----:B------:R-:W-:Y:S02]  /*0750*/  CS2R R88, SRZ ;  /* 0x0000000000587805 */ /* 0x000fe4000001ff00 */
[----:B------:R-:W-:Y:S02]  /*0760*/  CS2R R90, SRZ ;  /* 0x00000000005a7805 */ /* 0x000fe4000001ff00 */
[----:B------:R-:W-:Y:S02]  /*0770*/  CS2R R92, SRZ ;  /* 0x00000000005c7805 */ /* 0x000fe4000001ff00 */
[----:B------:R-:W-:-:S02]  /*0780*/  CS2R R94, SRZ ;  /* 0x00000000005e7805 */ /* 0x000fc4000001ff00 */
[----:B------:R-:W-:Y:S02]  /*0790*/  CS2R R96, SRZ ;  /* 0x0000000000607805 */ /* 0x000fe4000001ff00 */
        /* <DEDUP_REMOVED lines=57> */
[----:B------:R-:W-:Y:S01]  /*0b30*/  CS2R R84, SRZ ;  /* 0x0000000000547805 */ /* 0x000fe2000001ff00 */
[----:B------:R-:W-:Y:S06]  /*0b40*/  @!P0 BRA `(.L_x_10) ;  /* 0x0000000000d88947 */ /* 0x000fec0003800000 */
[----:B------:R-:W-:-:S04]  /*0b50*/  LOP3.LUT R3, R0, 0x1, RZ, 0xfc, !PT ;  /* 0x0000000100037812 */ /* 0x000fc800078efcff */
[----:B------:R-:W-:-:S13]  /*0b60*/  ISETP.NE.AND P1, PT, R3, 0x3, PT ;  /* 0x000000030300780c */ /* 0x000fda0003f25270 */
[----:B------:R-:W-:Y:S05]  /*0b70*/  @!P1 BRA `(.L_x_11) ;  /* 0x0000000000049947 */ /* 0x000fea0003800000 */
[----:B------:R-:W-:Y:S01]  /*0b80*/  BPT.TRAP 0x1 ;  /* 0x000000040000795c */ /* 0x000fe20000300000 */
.L_x_11:
[----:B------:R-:W2:Y:S01]  /*0b90*/  S2UR UR5, SR_CgaCtaId ;  /* 0x00000000000579c3 */ /* 0x000ea20000008800 */
[----:B------:R-:W-:Y:S01]  /*0ba0*/  SHF.L.U32 R3, RZ, 0x1f, RZ ;  /* 0x0000001fff037819 */ /* 0x000fe200000006ff */
[----:B------:R-:W-:Y:S02]  /*0bb0*/  UMOV UR4, 0x400 ;  /* 0x0000040000047882 */ /* 0x000fe40000000000 */
[----:B--2---:R-:W-:-:S12]  /*0bc0*/  ULEA UR4, UR5, UR4, 0x18 ;  /* 0x0000000405047291 */ /* 0x004fd8000f8ec03f */
.L_x_12:
[----:B--2---:R-:W-:-:S04]  /*0bd0*/  IMAD.U32 R4, RZ, RZ, UR4 ;  /* 0x00000004ff047e24 */ /* 0x004fc8000f8e00ff */
[----:B------:R2:W3:Y:S03]  /*0be0*/  SYNCS.PHASECHK.TRANS64.TRYWAIT P1, [R4+URZ+0x38000], R3 ;  /* 0x03800003040075a7 */ /* 0x0004e6000802017f */
[----:B---3--:R-:W-:Y:S05]  /*0bf0*/  @!P1 NANOSLEEP.SYNCS 0x989680 ;  /* 0x009896800000995d */ /* 0x008fea0003900000 */
[----:B------:R-:W3:Y:S02]  /*0c00*/  @!P1 SYNCS.PHASECHK.TRANS64 P1, [R4+URZ+0x38000], R3 ;  /* 0x03800003040095a7 */ /* 0x000ee4000802007f */
[----:B---3--:R-:W-:Y:S05]  /*0c10*/  @!P1 BRA `(.L_x_12) ;  /* 0xfffffffc00ec9947 */ /* 0x008fea000383ffff */
[----:B------:R-:W-:Y:S01]  /*0c20*/  UIADD3 UR5, UR4, 0x1c000, URZ ;  /* 0x0001c00004057890 */ /* 0x000fe2000fffe03f */
[----:B------:R-:W-:Y:S01]  /*0c30*/  WARPGROUP.ARRIVE ;  /* 0x00000000000079c5 */ /* 0x000fe20000000000 */
[----:B------:R-:W-:Y:S02]  /*0c40*/  USHF.R.U32.HI UR4, URZ, 0x4, UR4 ;  /* 0x000000043f047899 */ /* 0x000fe40008011604 */
[----:B------:R-:W-:Y:S02]  /*0c50*/  USHF.R.U32.HI UR5, URZ, 0x4, UR5 ;  /* 0x000000043f057899 */ /* 0x000fe40008011605 */
[----:B------:R-:W-:Y:S02]  /*0c60*/  ULOP3.LUT UR4, UR4, 0x3fff, URZ, 0xc0, !UPT ;  /* 0x00003fff04047892 */ /* 0x000fe4000f8ec03f */
[----:B------:R-:W-:Y:S02]  /*0c70*/  ULOP3.LUT UR5, UR5, 0x3fff, URZ, 0xc0, !UPT ;  /* 0x00003fff05057892 */ /* 0x000fe4000f8ec03f */
[----:B------:R-:W-:-:S02]  /*0c80*/  ULOP3.LUT UR8, UR4, 0x10000, URZ, 0xfc, !UPT ;  /* 0x0001000004087892 */ /* 0x000fc4000f8efc3f */
[----:B------:R-:W-:Y:S01]  /*0c90*/  ULOP3.LUT UR9, UR5, 0x10000, URZ, 0xfc, !UPT ;  /* 0x0001000005097892 */ /* 0x000fe2000f8efc3f */
[----:B------:R-:W-:Y:S02]  /*0ca0*/  UMOV UR7, 0x40000040 ;  /* 0x4000004000077882 */ /* 0x000fe40000000000 */
[----:B------:R-:W-:Y:S02]  /*0cb0*/  UMOV UR5, 0x40000040 ;  /* 0x4000004000057882 */ /* 0x000fe40000000000 */
[----:B------:R-:W-:Y:S02]  /*0cc0*/  UMOV UR4, UR8 ;  /* 0x0000000800047c82 */ /* 0x000fe40008000000 */
[----:B------:R-:W-:Y:S02]  /*0cd0*/  UMOV UR6, UR9 ;  /* 0x0000000900067c82 */ /* 0x000fe40008000000 */
[----:B------:R-:W-:Y:S01]  /*0ce0*/  HGMMA.64x128x8.F32.TF32 R88, gdesc[UR4], RZ, !UPT ;  /* 0x05e00000045879f0 */ /* 0x000fe2000c7028ff */
[----:B------:R-:W-:Y:S01]  /*0cf0*/  UIADD3 UR4, UR8, 0x200, URZ ;  /* 0x0000020008047890 */ /* 0x000fe2000fffe03f */
[----:B------:R-:W-:-:S10]  /*0d00*/  UMOV UR5, 0x40000040 ;  /* 0x4000004000057882 */ /* 0x000fd40000000000 */
[----:B------:R-:W-:Y:S01]  /*0d10*/  HGMMA.64x128x8.F32.TF32 R24, gdesc[UR4], RZ, !UPT ;  /* 0x05e00000041879f0 */ /* 0x000fe2000c7028ff */
[----:B------:R-:W-:Y:S02]  /*0d20*/  UIADD3 UR4, UR8, 0x2, URZ ;  /* 0x0000000208047890 */ /* 0x000fe4000fffe03f */
[----:B------:R-:W-:Y:S01]  /*0d30*/  UIADD3 UR6, UR9, 0x2, URZ ;  /* 0x0000000209067890 */ /* 0x000fe2000fffe03f */
[----:B------:R-:W-:Y:S01]  /*0d40*/  UMOV UR5, 0x40000040 ;  /* 0x4000004000057882 */ /* 0x000fe20000000000 */
[----:B------:R-:W-:-:S07]  /*0d50*/  UMOV UR7, 0x40000040 ;  /* 0x4000004000077882 */ /* 0x000fce0000000000 */
[----:B------:R-:W-:Y:S01]  /*0d60*/  HGMMA.64x128x8.F32.TF32 R88, gdesc[UR4], R88 ;  /* 0x05e00000045879f0 */ /* 0x000fe20008702858 */
[----:B------:R-:W-:Y:S01]  /*0d70*/  UIADD3 UR4, UR8, 0x202, URZ ;  /* 0x0000020208047890 */ /* 0x000fe2000fffe03f */
[----:B------:R-:W-:-:S10]  /*0d80*/  UMOV UR5, 0x40000040 ;  /* 0x4000004000057882 */ /* 0x000fd40000000000 */
[----:B------:R-:W-:Y:S01]  /*0d90*/  HGMMA.64x128x8.F32.TF32 R24, gdesc[UR4], R24 ;  /* 0x05e00000041879f0 */ /* 0x000fe20008702818 */
        /* <DEDUP_REMOVED lines=15> */
[----:B------:R-:W-:Y:S01]  /*0e90*/  HGMMA.64x128x8.F32.TF32 R24, gdesc[UR4], R24, gsb0 ;  /* 0x05e00000041879f0 */ /* 0x000fe20008002818 */
[----:B------:R-:W-:-:S05]  /*0ea0*/  UMOV UR4, 0x1 ;  /* 0x0000000100047882 */ /* 0x000fca0000000000 */
.L_x_10:
[----:B--2---:R-:W-:-:S05]  /*0eb0*/  VIMNMX R3, R2, 0x1, PT ;  /* 0x0000000102037848 */ /* 0x004fca0003fe0100 */
[----:B------:R-:W-:-:S05]  /*0ec0*/  IMAD.IADD R5, R2, 0x1, -R3 ;  /* 0x0000000102057824 */ /* 0x000fca00078e0a03 */
[----:B------:R-:W-:-:S13]  /*0ed0*/  ISETP.GE.AND P1, PT, R5, 0x1, PT ;  /* 0x000000010500780c */ /* 0x000fda0003f26270 */
[----:B------:R-:W-:Y:S05]  /*0ee0*/  @!P1 BRA `(.L_x_13) ;  /* 0x0000000400489947 */ /* 0x000fea0003800000 */
[----:B------:R-:W2:Y:S01]  /*0ef0*/  S2UR UR5, SR_CgaCtaId ;  /* 0x00000000000579c3 */ /* 0x000ea20000008800 */
[----:B------:R-:W-:Y:S01]  /*0f00*/  UMOV UR6, 0x400 ;  /* 0x0000040000067882 */ /* 0x000fe20000000000 */
[----:B------:R-:W-:Y:S01]  /*0f10*/  LOP3.LUT R7, R0, 0x1, RZ, 0xfc, !PT ;  /* 0x0000000100077812 */ /* 0x000fe200078efcff */
[----:B------:R-:W-:Y:S01]  /*0f20*/  IMAD.MOV.U32 R6, RZ, RZ, RZ ;  /* 0x000000ffff067224 */ /* 0x000fe200078e00ff */
[----:B------:R-:W-:Y:S01]  /*0f30*/  UISETP.NE.U32.AND UP0, UPT, UR4, URZ, UPT ;  /* 0x0000003f0400728c */ /* 0x000fe2000bf05070 */
[----:B------:R-:W-:Y:S01]  /*0f40*/  IMAD.MOV.U32 R2, RZ, RZ, R5 ;  /* 0x000000ffff027224 */ /* 0x000fe200078e0005 */
[----:B--2---:R-:W-:-:S04]  /*0f50*/  ULEA UR6, UR5, UR6, 0x18 ;  /* 0x0000000605067291 */ /* 0x004fc8000f8ec03f */
[----:B------:R-:W-:Y:S02]  /*0f60*/  UIADD3 UR7, UR6, 0x1c000, URZ ;  /* 0x0001c00006077890 */ /* 0x000fe4000fffe03f */
[----:B------:R-:W-:Y:S02]  /*0f70*/  USHF.R.U32.HI UR5, URZ, 0x4, UR6 ;  /* 0x000000043f057899 */ /* 0x000fe40008011606 */
[----:B------:R-:W-:Y:S02]  /*0f80*/  USHF.R.U32.HI UR7, URZ, 0x4, UR7 ;  /* 0x000000043f077899 */ /* 0x000fe40008011607 */
[----:B------:R-:W-:Y:S02]  /*0f90*/  ULOP3.LUT UR5, UR5, 0x3fff, URZ, 0xc0, !UPT ;  /* 0x00003fff05057892 */ /* 0x000fe4000f8ec03f */
[----:B------:R-:W-:Y:S02]  /*0fa0*/  ULOP3.LUT UR8, UR7, 0x3fff, URZ, 0xc0, !UPT ;  /* 0x00003fff07087892 */ /* 0x000fe4000f8ec03f */
[----:B------:R-:W-:-:S02]  /*0fb0*/  ULOP3.LUT UR7, UR5, 0x10000, URZ, 0xfc, !UPT ;  /* 0x0001000005077892 */ /* 0x000fc4000f8efc3f */
[----:B------:R-:W-:Y:S01]  /*0fc0*/  ULOP3.LUT UR16, UR8, 0x10000, URZ, 0xfc, !UPT ;  /* 0x0001000008107892 */ /* 0x000fe2000f8efc3f */
[----:B------:R-:W-:-:S11]  /*0fd0*/  UMOV UR5, URZ ;  /* 0x0000003f00057c82 */ /* 0x000fd60008000000 */
.L_x_18:
[----:B------:R-:W-:-:S13]  /*0fe0*/  ISETP.NE.AND P2, PT, R7, 0x3, PT ;  /* 0x000000030700780c */ /* 0x000fda0003f45270 */
[----:B--2---:R-:W-:Y:S05]  /*0ff0*/  @!P2 BRA `(.L_x_14) ;  /* 0x000000000004a947 */ /* 0x004fea0003800000 */
[----:B------:R-:W-:Y:S01]  /*1000*/  BPT.TRAP 0x1 ;  /* 0x000000040000795c */ /* 0x000fe20000300000 */
.L_x_14:
[----:B------:R-:W-:Y:S01]  /*1010*/  SHF.L.U32 R3, R6, 0x1f, RZ ;  /* 0x0000001f06037819 */ /* 0x000fe200000006ff */
[----:B------:R-:W-:-:S12]  /*1020*/  ULEA UR8, UR4, UR6, 0x3 ;  /* 0x0000000604087291 */ /* 0x000fd8000f8e183f */
.L_x_15:
[----:B--2---:R-:W-:-:S04]  /*1030*/  IMAD.U32 R4, RZ, RZ, UR8 ;  /* 0x00000008ff047e24 */ /* 0x004fc8000f8e00ff */
[----:B------:R2:W3:Y:S03]  /*1040*/  SYNCS.PHASECHK.TRANS64.TRYWAIT P1, [R4+URZ+0x38000], R3 ;  /* 0x03800003040075a7 */ /* 0x0004e6000802017f */
[----:B---3--:R-:W-:Y:S05]  /*1050*/  @!P1 NANOSLEEP.SYNCS 0x989680 ;  /* 0x009896800000995d */ /* 0x008fea0003900000 */
[----:B------:R-:W3:Y:S02]  /*1060*/  @!P1 SYNCS.PHASECHK.TRANS64 P1, [R4+URZ+0x38000], R3 ;  /* 0x03800003040095a7 */ /* 0x000ee4000802007f */
[----:B---3--:R-:W-:Y:S05]  /*1070*/  @!P1 BRA `(.L_x_15) ;  /* 0xfffffffc00ec9947 */ /* 0x008fea000383ffff */
[----:B------:R-:W-:Y:S01]  /*1080*/  ULEA UR14, UR4, UR7, 0xa ;  /* 0x00000007040e7291 */ /* 0x000fe2000f8e503f */
[----:B------:R-:W-:Y:S01]  /*1090*/  WARPGROUP.ARRIVE ;  /* 0x00000000000079c5 */ /* 0x000fe20000000000 */
[----:B------:R-:W-:Y:S01]  /*10a0*/  ULEA UR15, UR4, UR16, 0xa ;  /* 0x00000010040f7291 */ /* 0x000fe2000f8e503f */
[----:B------:R-:W-:Y:S01]  /*10b0*/  UMOV UR9, 0x40000040 ;  /* 0x4000004000097882 */ /* 0x000fe20000000000 */
[----:B------:R-:W-:-:S03]  /*10c0*/  UMOV UR11, 0x40000040 ;  /* 0x40000040000b7882 */ /* 0x000fc60000000000 */
[----:B------:R-:W-:Y:S02]  /*10d0*/  UMOV UR8, UR14 ;  /* 0x0000000e00087c82 */ /* 0x000fe40008000000 */
[----:B------:R-:W-:Y:S02]  /*10e0*/  UMOV UR10, UR15 ;  /* 0x0000000f000a7c82 */ /* 0x000fe40008000000 */
[----:B------:R-:W-:Y:S01]  /*10f0*/  HGMMA.64x128x8.F32.TF32 R88, gdesc[UR8], R88, UP0 ;  /* 0x05e00000085879f0 */ /* 0x000fe2000bf02858 */
[----:B------:R-:W-:Y:S01]  /*1100*/  UIADD3 UR8, UR14, 0x200, URZ ;  /* 0x000002000e087890 */ /* 0x000fe2000fffe03f */
[----:B------:R-:W-:-:S10]  /*1110*/  UMOV UR9, 0x40000040 ;  /* 0x4000004000097882 */ /* 0x000fd40000000000 */
[----:B------:R-:W-:Y:S01]  /*1120*/  HGMMA.64x128x8.F32.TF32 R24, gdesc[UR8], R24, UP0 ;  /* 0x05e00000081879f0 */ /* 0x000fe2000bf02818 */
        /* <DEDUP_REMOVED lines=23> */
[----:B------:R-:W-:Y:S03]  /*12a0*/  HGMMA.64x128x8.F32.TF32 R24, gdesc[UR8], R24, gsb0 ;  /* 0x05e00000081879f0 */ /* 0x000fe60008002818 */
[----:B------:R-:W-:Y:S02]  /*12b0*/  WARPGROUP.DEPBAR.LE gsb0, 0x1 ;  /* 0x00008000000079c5 */ /* 0x000fe40000010100 */
[----:B------:R-:W-:Y:S05]  /*12c0*/  @!P2 BRA `(.L_x_16) ;  /* 0x000000000004a947 */ /* 0x000fea0003800000 */
[----:B------:R-:W-:Y:S01]  /*12d0*/  BPT.TRAP 0x1 ;  /* 0x000000040000795c */ /* 0x000fe20000300000 */
.L_x_16:
[----:B------:R-:W-:Y:S01]  /*12e0*/  ULEA UR8, UR5, UR6, 0x3 ;  /* 0x0000000605087291 */ /* 0x000fe2000f8e183f */
[----:B------:R-:W-:-:S03]  /*12f0*/  ISETP.GT.U32.AND P1, PT, R0, 0x1, PT ;  /* 0x000000010000780c */ /* 0x000fc60003f24070 */
[----:B------:R-:W-:-:S04]  /*1300*/  UIADD3 UR8, UR8, 0x38038, URZ ;  /* 0x0003803808087890 */ /* 0x000fc8000fffe03f */
[----:B------:R-:W-:-:S09]  /*1310*/  UPRMT UR8, URZ, 0x654, UR8 ;  /* 0x000006543f087896 */ /* 0x000fd20008000008 */
[----:B------:R-:W-:Y:S01]  /*1320*/  SYNCS.ARRIVE.TRANS64.RED.A1T0 RZ, [UR8], RZ ;  /* 0x000000ffffff79a7 */ /* 0x000fe20008100408 */
[----:B------:R-:W-:Y:S05]  /*1330*/  @P1 BRA `(.L_x_17) ;  /* 0x0000000000041947 */ /* 0x000fea0003800000 */
[----:B------:R-:W-:Y:S01]  /*1340*/  BPT.TRAP 0x1 ;  /* 0x000000040000795c */ /* 0x000fe20000300000 */
.L_x_17:
[----:B------:R-:W-:Y:S01]  /*1350*/  UIADD3 UR4, UR4, 0x1, URZ ;  /* 0x0000000104047890 */ /* 0x000fe2000fffe03f */
[C---:B------:R-:W-:Y:S01]  /*1360*/  ISETP.GT.AND P1, PT, R2.reuse, 0x1, PT ;  /* 0x000000010200780c */ /* 0x040fe20003f24270 */
[----:B------:R-:W-:Y:S01]  /*1370*/  UIADD3 UR5, UR5, 0x1, URZ ;  /* 0x0000000105057890 */ /* 0x000fe2000fffe03f */
[----:B------:R-:W-:Y:S01]  /*1380*/  VIADD R2, R2, 0xffffffff ;  /* 0xffffffff02027836 */ /* 0x000fe20000000000 */
[----:B------:R-:W-:Y:S02]  /*1390*/  UISETP.NE.AND UP0, UPT, UR4, 0x7, UPT ;  /* 0x000000070400788c */ /* 0x000fe4000bf05270 */
[----:B------:R-:W-:Y:S02]  /*13a0*/  UISETP.NE.AND UP1, UPT, UR5, 0x7, UPT ;  /* 0x000000070500788c */ /* 0x000fe4000bf25270 */
[----:B------:R-:W-:Y:S02]  /*13b0*/  USEL UR8, URZ, 0x1, UP0 ;  /* 0x000000013f087887 */ /* 0x000fe40008000000 */
[----:B------:R-:W-:-:S02]  /*13c0*/  USEL UR4, UR4, URZ, UP0 ;  /* 0x0000003f04047287 */ /* 0x000fc40008000000 */
[----:B------:R-:W-:Y:S02]  /*13d0*/  USEL UR5, UR5, URZ, UP1 ;  /* 0x0000003f05057287 */ /* 0x000fe40008800000 */
[----:B------:R-:W-:Y:S01]  /*13e0*/  UPLOP3.LUT UP0, UPT, UPT, UPT, UPT, 0x80, 0x0 ;  /* 0x000000000000789c */ /* 0x000fe20003f0f070 */
[----:B------:R-:W-:Y:S01]  /*13f0*/  LOP3.LUT R6, R6, UR8, RZ, 0x3c, !PT ;  /* 0x0000000806067c12 */ /* 0x000fe2000f8e3cff */
[----:B------:R-:W-:Y:S09]  /*1400*/  @P1 BRA `(.L_x_18) ;  /* 0xfffffff800f41947 */ /* 0x000ff2000383ffff */
.L_x_13:
[----:B------:R-:W-:Y:S02]  /*1410*/  WARPGROUP.DEPBAR.LE gsb0, 0x0 ;  /* 0x00008000000079c5 */ /* 0x000fe40000010000 */
[----:B------:R-:W-:Y:S05]  /*1420*/  @!P0 BRA `(.L_x_19) ;  /* 0x00000000004c8947 */ /* 0x000fea0003800000 */
[----:B------:R-:W-:-:S04]  /*1430*/  LOP3.LUT R2, R0, 0x1, RZ, 0xfc, !PT ;  /* 0x0000000100027812 */ /* 0x000fc800078efcff */
[----:B------:R-:W-:-:S13]  /*1440*/  ISETP.NE.AND P0, PT, R2, 0x3, PT ;  /* 0x000000030200780c */ /* 0x000fda0003f05270 */
[----:B------:R-:W-:Y:S05]  /*1450*/  @!P0 BRA `(.L_x_20) ;  /* 0x0000000000048947 */ /* 0x000fea0003800000 */
[----:B------:R-:W-:Y:S01]  /*1460*/  BPT.TRAP 0x1 ;  /* 0x000000040000795c */ /* 0x000fe20000300000 */
.L_x_20:
[----:B--2---:R-:W2:Y:S01]  /*1470*/  S2R R4, SR_CgaCtaId ;  /* 0x0000000000047919 */ /* 0x004ea20000008800 */
[----:B------:R-:W-:Y:S01]  /*1480*/  IMAD.WIDE.U32 R2, R5, 0x24924925, RZ ;  /* 0x2492492505027825 */ /* 0x000fe200078e00ff */
[----:B------:R-:W-:-:S03]  /*1490*/  ISETP.GT.U32.AND P0, PT, R0, 0x1, PT ;  /* 0x000000010000780c */ /* 0x000fc60003f04070 */
[----:B------:R-:W-:-:S05]  /*14a0*/  IMAD.IADD R2, R5, 0x1, -R3 ;  /* 0x0000000105027824 */ /* 0x000fca00078e0a03 */
[----:B------:R-:W-:Y:S02]  /*14b0*/  LEA.HI R2, R2, R3, RZ, 0x1f ;  /* 0x0000000302027211 */ /* 0x000fe400078ff8ff */
[----:B------:R-:W-:Y:S02]  /*14c0*/  MOV R3, 0x400 ;  /* 0x0000040000037802 */ /* 0x000fe40000000f00 */
[----:B------:R-:W-:-:S05]  /*14d0*/  SHF.R.U32.HI R2, RZ, 0x2, R2 ;  /* 0x00000002ff027819 */ /* 0x000fca0000011602 */
[----:B------:R-:W-:Y:S01]  /*14e0*/  IMAD R2, R2, -0x7, R5 ;  /* 0xfffffff902027824 */ /* 0x000fe200078e0205 */
[----:B--2---:R-:W-:-:S05]  /*14f0*/  LEA R3, R4, R3, 0x18 ;  /* 0x0000000304037211 */ /* 0x004fca00078ec0ff */
[----:B------:R-:W-:-:S04]  /*1500*/  IMAD R2, R2, 0x8, R3 ;  /* 0x0000000802027824 */ /* 0x000fc800078e0203 */
[----:B------:R-:W-:-:S05]  /*1510*/  VIADD R2, R2, 0x38038 ;  /* 0x0003803802027836 */ /* 0x000fca0000000000 */
[----:B------:R-:W-:-:S04]  /*1520*/  PRMT R2, RZ, 0x654, R2 ;  /* 0x00000654ff027816 */ /* 0x000fc80000000002 */
[----:B------:R3:W-:Y:S01]  /*1530*/  SYNCS.ARRIVE.TRANS64.RED.A1T0 RZ, [R2+URZ], RZ ;  /* 0x000000ff02ff79a7 */ /* 0x0007e2000810043f */
[----:B------:R-:W-:Y:S05]  /*1540*/  @P0 BRA `(.L_x_19) ;  /* 0x0000000000040947 */ /* 0x000fea0003800000 */
[----:B------:R-:W-:Y:S01]  /*1550*/  BPT.TRAP 0x1 ;  /* 0x000000040000795c */ /* 0x000fe20000300000 */
.L_x_19:
[----:B--2---:R-:W2:Y:S01]  /*1560*/  S2R R3, SR_TID.X ;  /* 0x0000000000037919 */ /* 0x004ea20000002100 */
[----:B------:R-:W-:Y:S01]  /*1570*/  ULDC.64 UR4, c[0x0][0x280] ;  /* 0x0000a00000047ab9 */ /* 0x000fe20000000a00 */
[----:B------:R-:W4:Y:S01]  /*1580*/  S2R R6, SR_CTAID.Y ;  /* 0x0000000000067919 */ /* 0x000f220000002600 */
[----:B------:R-:W0:Y:S01]  /*1590*/  S2R R15, SR_CTAID.X ;  /* 0x00000000000f7919 */ /* 0x000e220000002500 */
[----:B--2---:R-:W-:-:S04]  /*15a0*/  SHF.R.S32.HI R0, RZ, 0x1f, R3 ;  /* 0x0000001fff007819 */ /* 0x004fc80000011403 */
[----:B------:R-:W-:Y:S01]  /*15b0*/  LEA.HI R0, R0, R3, RZ, 0x7 ;  /* 0x0000000300007211 */ /* 0x000fe200078f38ff */
[----:B----4-:R-:W-:-:S03]  /*15c0*/  IMAD.SHL.U32 R6, R6, 0x80, RZ ;  /* 0x0000008006067824 */ /* 0x010fc600078e00ff */
[----:B------:R-:W-:Y:S01]  /*15d0*/  LOP3.LUT R0, R0, 0xffffff80, RZ, 0xc0, !PT ;  /* 0xffffff8000007812 */ /* 0x000fe200078ec0ff */
[----:B0-----:R-:W-:Y:S01]  /*15e0*/  IMAD.SHL.U32 R4, R15, 0x80, RZ ;  /* 0x000000800f047824 */ /* 0x001fe200078e00ff */
[----:B------:R-:W-:-:S03]  /*15f0*/  ISETP.GE.AND P0, PT, R6, UR5, PT ;  /* 0x0000000506007c0c */ /* 0x000fc6000bf06270 */
[----:B------:R-:W-:Y:S01]  /*1600*/  IMAD.IADD R0, R3, 0x1, -R0 ;  /* 0x0000000103007824 */ /* 0x000fe200078e0a00 */
[----:B------:R-:W-:-:S04]  /*1610*/  ISETP.GE.OR P0, PT, R4, UR4, P0 ;  /* 0x0000000404007c0c */ /* 0x000fc80008706670 */
[----:B------:R-:W-:-:S04]  /*1620*/  SHF.R.S32.HI R3, RZ, 0x1f, R0 ;  /* 0x0000001fff037819 */ /* 0x000fc80000011400 */
[----:B---3--:R-:W-:-:S04]  /*1630*/  LEA.HI R2, R3, R0, RZ, 0x2 ;  /* 0x0000000003027211 */ /* 0x008fc800078f10ff */
[--C-:B------:R-:W-:Y:S02]  /*1640*/  SHF.R.S32.HI R10, RZ, 0x2, R2.reuse ;  /* 0x00000002ff0a7819 */ /* 0x100fe40000011402 */
[----:B------:R-:W-:-:S04]  /*1650*/  SHF.R.S32.HI R5, RZ, 0x1f, R2 ;  /* 0x0000001fff057819 */ /* 0x000fc80000011402 */
[----:B------:R-:W-:-:S04]  /*1660*/  LEA.HI R5, R5, R10, RZ, 0x3 ;  /* 0x0000000a05057211 */ /* 0x000fc800078f18ff */
[----:B------:R-:W-:Y:S01]  /*1670*/  LOP3.LUT R11, R5, 0xfffffff8, RZ, 0xc0, !PT ;  /* 0xfffffff8050b7812 */ /* 0x000fe200078ec0ff */
[----:B------:R-:W-:Y:S06]  /*1680*/  @P0 EXIT ;  /* 0x000000000000094d */ /* 0x000fec0003800000 */
[----:B------:R-:W0:Y:S01]  /*1690*/  LDC.64 R16, c[0x0][0x658] ;  /* 0x00019600ff107b82 */ /* 0x000e220000000a00 */
[----:B------:R-:W-:Y:S01]  /*16a0*/  IMAD.IADD R10, R10, 0x1, -R11 ;  /* 0x000000010a0a7824 */ /* 0x000fe200078e0a0b */
[----:B------:R-:W-:Y:S02]  /*16b0*/  LOP3.LUT R5, R2, 0x7ffffffc, RZ, 0xc0, !PT ;  /* 0x7ffffffc02057812 */ /* 0x000fe400078ec0ff */
[----:B------:R-:W-:Y:S02]  /*16c0*/  LEA.HI R3, R3, R0, RZ, 0x5 ;  /* 0x0000000003037211 */ /* 0x000fe400078f28ff */
[----:B------:R-:W-:Y:S01]  /*16d0*/  SHF.R.S32.HI R11, RZ, 0x1f, R10 ;  /* 0x0000001fff0b7819 */ /* 0x000fe2000001140a */
[----:B------:R-:W-:Y:S01]  /*16e0*/  IMAD.IADD R5, R0, 0x1, -R5 ;  /* 0x0000000100057824 */ /* 0x000fe200078e0a05 */
[----:B------:R-:W-:Y:S02]  /*16f0*/  SHF.R.S32.HI R13, RZ, 0x5, R3 ;  /* 0x00000005ff0d7819 */ /* 0x000fe40000011403 */
[----:B-1---5:R-:W-:Y:S01]  /*1700*/  FSETP.NEU.AND P1, PT, R9, RZ, PT ;  /* 0x000000ff0900720b */ /* 0x022fe20003f2d000 */
[----:B------:R-:W-:-:S02]  /*1710*/  IMAD.SHL.U32 R7, R5, 0x2, RZ ;  /* 0x0000000205077824 */ /* 0x000fc400078e00ff */
[----:B------:R-:W-:-:S03]  /*1720*/  IMAD.WIDE R2, R15, 0x80, R10 ;  /* 0x000000800f027825 */ /* 0x000fc600078e020a */
[----:B------:R-:W-:Y:S01]  /*1730*/  SHF.R.S32.HI R11, RZ, 0x1f, R7 ;  /* 0x0000001fff0b7819 */ /* 0x000fe20000011407 */
[C---:B------:R-:W-:Y:S01]  /*1740*/  IMAD R5, R13.reuse, -0x10, -R4 ;  /* 0xfffffff00d057824 */ /* 0x040fe200078e0a04 */
[C---:B------:R-:W-:Y:S01]  /*1750*/  IADD3 R4, P0, R6.reuse, R7, RZ ;  /* 0x0000000706047210 */ /* 0x040fe20007f1e0ff */
[----:B------:R-:W-:Y:S01]  /*1760*/  IMAD.WIDE R2, R13, 0x10, R2 ;  /* 0x000000100d027825 */ /* 0x000fe200078e0202 */
[----:B------:R-:W-:Y:S02]  /*1770*/  IADD3 R0, -R7, UR5, -R6 ;  /* 0x0000000507007c10 */ /* 0x000fe4000fffe906 */
[----:B------:R-:W-:Y:S02]  /*1780*/  IADD3 R10, R5, UR4, -R10 ;  /* 0x00000004050a7c10 */ /* 0x000fe4000fffe80a */
[----:B------:R-:W-:Y:S01]  /*1790*/  LEA.HI.X.SX32 R5, R6, R11, 0x1, P0 ;  /* 0x0000000b06057211 */ /* 0x000fe200000f0eff */
[-C--:B0-----:R-:W-:Y:S01]  /*17a0*/  IMAD R6, R3, R16.reuse, RZ ;  /* 0x0000001003067224 */ /* 0x081fe200078e02ff */
[----:B------:R-:W-:Y:S01]  /*17b0*/  ISETP.GT.AND P3, PT, R10, RZ, PT ;  /* 0x000000ff0a00720c */ /* 0x000fe20003f64270 */
[C---:B------:R-:W-:Y:S01]  /*17c0*/  IMAD.SHL.U32 R19, R16.reuse, 0x8, RZ ;  /* 0x0000000810137824 */ /* 0x040fe200078e00ff */
[----:B------:R-:W-:Y:S01]  /*17d0*/  SHF.L.U64.HI R18, R16, 0x3, R17 ;  /* 0x0000000310127819 */ /* 0x000fe20000010211 */
[----:B------:R-:W-:Y:S01]  /*17e0*/  IMAD.WIDE.U32 R14, R2, R16, R4 ;  /* 0x00000010020e7225 */ /* 0x000fe200078e0004 */
[----:B------:R-:W-:-:S02]  /*17f0*/  SHF.L.U64.HI R11, R16, 0x6, R17 ;  /* 0x00000006100b7819 */ /* 0x000fc40000010211 */
[----:B------:R-:W-:Y:S01]  /*1800*/  ISETP.GT.AND P0, PT, R0, RZ, P3 ;  /* 0x000000ff0000720c */ /* 0x000fe20001f04270 */
[----:B------:R-:W-:Y:S02]  /*1810*/  IMAD R7, R2, R17, R6 ;  /* 0x0000001102077224 */ /* 0x000fe400078e0206 */
[----:B------:R-:W-:Y:S02]  /*1820*/  IMAD.SHL.U32 R16, R16, 0x40, RZ ;  /* 0x0000004010107824 */ /* 0x000fe400078e00ff */
[----:B------:R-:W-:Y:S01]  /*1830*/  IMAD.IADD R17, R15, 0x1, R7 ;  /* 0x000000010f117824 */ /* 0x000fe200078e0207 */
[----:B------:R-:W-:Y:S07]  /*1840*/  @!P1 BRA `(.L_x_21) ;  /* 0x0000005000d09947 */ /* 0x000fee0003800000 */
[----:B------:R-:W-:Y:S01]  /*1850*/  ULDC.64 UR6, c[0x0][0x630] ;  /* 0x00018c0000067ab9 */ /* 0x000fe20000000a00 */
[----:B------:R-:W-:Y:S01]  /*1860*/  ULDC.64 UR8, c[0x0][0x628] ;  /* 0x00018a0000087ab9 */ /* 0x000fe20000000a00 */
[----:B------:R-:W-:Y:S01]  /*1870*/  IMAD R13, R3, UR6, RZ ;  /* 0x00000006030d7c24 */ /* 0x000fe2000f8e02ff */
[----:B------:R-:W-:Y:S01]  /*1880*/  ULDC.64 UR4, c[0x0][0x650] ;  /* 0x0001940000047ab9 */ /* 0x000fe20000000a00 */
[----:B------:R-:W-:-:S04]  /*1890*/  IMAD.WIDE.U32 R6, R2, UR6, R4 ;  /* 0x0000000602067c25 */ /* 0x000fc8000f8e0004 */
[----:B------:R-:W-:Y:S01]  /*18a0*/  IMAD R153, R2, UR7, R13 ;  /* 0x0000000702997c24 */ /* 0x000fe2000f8e020d */
[----:B------:R-:W-:-:S03]  /*18b0*/  LEA R12, P1, R6, UR8, 0x2 ;  /* 0x00000008060c7c11 */ /* 0x000fc6000f8210ff */
[----:B------:R-:W-:-:S05]  /*18c0*/  IMAD.IADD R7, R7, 0x1, R153 ;  /* 0x0000000107077824 */ /* 0x000fca00078e0299 */
[----:B------:R-:W-:-:S05]  /*18d0*/  LEA.HI.X R13, R6, UR9, R7, 0x2, P1 ;  /* 0x00000009060d7c11 */ /* 0x000fca00088f1407 */
[----:B------:R-:W2:Y:S01]  /*18e0*/  @P0 LDG.E.LTC128B R15, desc[UR12][R12.64] ;  /* 0x0000000c0c0f0981 */ /* 0x000ea2000c1e1920 */
[----:B------:R-:W-:Y:S01]  /*18f0*/  ISETP.GT.AND P1, PT, R0, 0x1, P3 ;  /* 0x000000010000780c */ /* 0x000fe20001f24270 */
[----:B------:R-:W-:Y:S01]  /*1900*/  BSSY B0, `(.L_x_22) ;  /* 0x000000b000007945 */ /* 0x000fe20003800000 */
[----:B--2---:R-:W-:-:S05]  /*1910*/  LOP3.LUT R6, R15, 0xffffe000, RZ, 0xc0, !PT ;  /* 0xffffe0000f067812 */ /* 0x004fca00078ec0ff */
[----:B------:R-:W-:Y:S01]  /*1920*/  FMUL R7, R6, R9 ;  /* 0x0000000906077220 */ /* 0x000fe20000400000 */
[----:B------:R-:W-:-:S03]  /*1930*/  LEA R6, P2, R14, UR4, 0x2 ;  /* 0x000000040e067c11 */ /* 0x000fc6000f8410ff */
[----:B------:R-:W-:Y:S01]  /*1940*/  FFMA R21, R88, R8, R7 ;  /* 0x0000000858157223 */ /* 0x000fe20000000007 */
[----:B------:R-:W-:Y:S01]  /*1950*/  LEA.HI.X R7, R14, UR5, R17, 0x2, P2 ;  /* 0x000000050e077c11 */ /* 0x000fe200090f1411 */
[----:B------:R-:W-:-:S03]  /*1960*/  IMAD.MOV.U32 R17, RZ, RZ, R15 ;  /* 0x000000ffff117224 */ /* 0x000fc600078e000f */
[----:B------:R-:W-:-:S05]  /*1970*/  F2FP.TF32.F32.PACK_B R21, R21 ;  /* 0x00000015ff15723e */ /* 0x000fca00024050ff */
[----:B------:R0:W-:Y:S01]  /*1980*/  @P0 STG.E desc[UR12][R6.64], R21 ;  /* 0x0000001506000986 */ /* 0x0001e2000c10190c */
[----:B------:R-:W-:Y:S05]  /*1990*/  @!P1 BRA `(.L_x_23) ;  /* 0x0000000000049947 */ /* 0x000fea0003800000 */
[----:B------:R1:W5:Y:S02]  /*19a0*/  LDG.E.LTC128B R17, desc[UR12][R12.64+0x4] ;  /* 0x0000040c0c117981 */ /* 0x000364000c1e1920 */
.L_x_23:
[----:B------:R-:W-:Y:S05]  /*19b0*/  BSYNC B0 ;  /* 0x0000000000007941 */ /* 0x000fea0003800000 */
.L_x_22:
[----:B------:R-:W-:Y:S01]  /*19c0*/  USHF.L.U32 UR4, UR6, 0x3, URZ ;  /* 0x0000000306047899 */ /* 0x000fe2000800063f */
[----:B-----5:R-:W-:Y:S01]  /*19d0*/  LOP3.LUT R22, R17, 0xffffe000, RZ, 0xc0, !PT ;  /* 0xffffe00011167812 */ /* 0x020fe200078ec0ff */
[----:B------:R-:W-:Y:S01]  /*19e0*/  USHF.L.U64.HI UR5, UR6, 0x3, UR7 ;  /* 0x0000000306057899 */ /* 0x000fe20008010207 */
[----:B------:R-:W-:Y:S01]  /*19f0*/  ISETP.GT.AND P0, PT, R10, 0x8, PT ;  /* 0x000000080a00780c */ /* 0x000fe20003f04270 */
[----:B------:R-:W-:Y:S02]  /*1a00*/  IMAD.MOV.U32 R88, RZ, RZ, R17 ;  /* 0x000000ffff587224 */ /* 0x000fe400078e0011 */
[----:B------:R-:W-:Y:S02]  /*1a10*/  IMAD.U32 R14, RZ, RZ, UR4 ;  /* 0x00000004ff0e7e24 */ /* 0x000fe4000f8e00ff */
[----:B------:R-:W-:Y:S01]  /*1a20*/  FMUL R22, R22, R9 ;  /* 0x0000000916167220 */ /* 0x000fe20000400000 */
[----:B------:R-:W-:Y:S01]  /*1a30*/  IMAD.U32 R15, RZ, RZ, UR5 ;  /* 0x00000005ff0f7e24 */ /* 0x000fe2000f8e00ff */
[----:B------:R-:W-:-:S02]  /*1a40*/  ISETP.GT.AND P2, PT, R0, RZ, P0 ;  /* 0x000000ff0000720c */ /* 0x000fc40000744270 */
[----:B------:R-:W-:Y:S01]  /*1a50*/  FFMA R89, R89, R8, R22 ;  /* 0x0000000859597223 */ /* 0x000fe20000000016 */
[----:B0-----:R-:W-:-:S04]  /*1a60*/  IMAD.WIDE.U32 R20, R2, UR6, R14 ;  /* 0x0000000602147c25 */ /* 0x001fc8000f8e000e */
[----:B------:R-:W-:Y:S02]  /*1a70*/  F2FP.TF32.F32.PACK_B R89, R89 ;  /* 0x00000059ff59723e */ /* 0x000fe400024050ff */
[----:B------:R-:W-:-:S03]  /*1a80*/  IADD3 R23, P4, R4, R20, RZ ;  /* 0x0000001404177210 */ /* 0x000fc60007f9e0ff */
[----:B------:R0:W-:Y:S01]  /*1a90*/  @P1 STG.E desc[UR12][R6.64+0x4], R89 ;  /* 0x0000045906001986 */ /* 0x0001e2000c10190c */
[----:B------:R-:W-:Y:S02]  /*1aa0*/  IADD3.X R22, R5, R153, R21, P4, !PT ;  /* 0x0000009905167210 */ /* 0x000fe400027fe415 */
[----:B------:R-:W-:-:S04]  /*1ab0*/  LEA R20, P4, R23, UR8, 0x2 ;  /* 0x0000000817147c11 */ /* 0x000fc8000f8810ff */
[----:B------:R-:W-:-:S05]  /*1ac0*/  LEA.HI.X R21, R23, UR9, R22, 0x2, P4 ;  /* 0x0000000917157c11 */ /* 0x000fca000a0f1416 */
[----:B------:R-:W2:Y:S01]  /*1ad0*/  @P2 LDG.E.LTC128B R88, desc[UR12][R20.64] ;  /* 0x0000000c14582981 */ /* 0x000ea2000c1e1920 */
[C---:B------:R-:W-:Y:S01]  /*1ae0*/  IMAD.SHL.U32 R17, R19.reuse, 0x4, RZ ;  /* 0x0000000413117824 */ /* 0x040fe200078e00ff */
[----:B------:R-:W-:Y:S01]  /*1af0*/  SHF.L.U64.HI R19, R19, 0x2, R18 ;  /* 0x0000000213137819 */ /* 0x000fe20000010212 */
[----:B------:R-:W-:Y:S01]  /*1b00*/  BSSY B0, `(.L_x_24) ;  /* 0x000000b000007945 */ /* 0x000fe20003800000 */
[----:B------:R-:W-:Y:S02]  /*1b10*/  ISETP.GT.AND P1, PT, R0, 0x1, P0 ;  /* 0x000000010000780c */ /* 0x000fe40000724270 */
[----:B--2---:R-:W-:-:S05]  /*1b20*/  LOP3.LUT R22, R88, 0xffffe000, RZ, 0xc0, !PT ;  /* 0xffffe00058167812 */ /* 0x004fca00078ec0ff */
[----:B------:R-:W-:Y:S01]  /*1b30*/  FMUL R23, R22, R9 ;  /* 0x0000000916177220 */ /* 0x000fe20000400000 */
[----:B------:R-:W-:-:S03]  /*1b40*/  IADD3 R22, P4, R17, R6, RZ ;  /* 0x0000000611167210 */ /* 0x000fc60007f9e0ff */
[----:B------:R-:W-:Y:S02]  /*1b50*/  FFMA R153, R90, R8, R23 ;  /* 0x000000085a997223 */ /* 0x000fe40000000017 */
[----:B------:R-:W-:-:S03]  /*1b60*/  IMAD.X R23, R19, 0x1, R7, P4 ;  /* 0x0000000113177824 */ /* 0x000fc600020e0607 */
[----:B------:R-:W-:-:S05]  /*1b70*/  F2FP.TF32.F32.PACK_B R153, R153 ;  /* 0x00000099ff99723e */ /* 0x000fca00024050ff */
[----:B------:R0:W-:Y:S01]  /*1b80*/  @P2 STG.E desc[UR12][R22.64], R153 ;  /* 0x0000009916002986 */ /* 0x0001e2000c10190c */
[----:B------:R-:W-:Y:S05]  /*1b90*/  @!P1 BRA `(.L_x_25) ;  /* 0x0000000000049947 */ /* 0x000fea0003800000 */
[----:B------:R2:W5:Y:S02]  /*1ba0*/  LDG.E.LTC128B R88, desc[UR12][R20.64+0x4] ;  /* 0x0000040c14587981 */ /* 0x000564000c1e1920 */
.L_x_25:
[----:B------:R-:W-:Y:S05]  /*1bb0*/  BSYNC B0 ;  /* 0x0000000000007941 */ /* 0x000fea0003800000 */
.L_x_24:
[----:B-----5:R-:W-:Y:S01]  /*1bc0*/  LOP3.LUT R18, R88, 0xffffe000, RZ, 0xc0, !PT ;  /* 0xffffe00058127812 */ /* 0x020fe200078ec0ff */
[----:B------:R-:W-:Y:S01]  /*1bd0*/  BSSY B0, `(.L_x_26) ;  /* 0x0000008000007945 */ /* 0x000fe20003800000 */
[----:B------:R-:W-:-:S03]  /*1be0*/  ISETP.GT.AND P2, PT, R0, 0x8, P3 ;  /* 0x000000080000780c */ /* 0x000fc60001f44270 */
[----:B------:R-:W-:-:S04]  /*1bf0*/  FMUL R18, R18, R9 ;  /* 0x0000000912127220 */ /* 0x000fc80000400000 */
[----:B------:R-:W-:-:S05]  /*1c00*/  FFMA R91, R91, R8, R18 ;  /* 0x000000085b5b7223 */ /* 0x000fca0000000012 */
[----:B------:R-:W-:-:S05]  /*1c10*/  F2FP.TF32.F32.PACK_B R91, R91 ;  /* 0x0000005bff5b723e */ /* 0x000fca00024050ff */
[----:B------:R3:W-:Y:S01]  /*1c20*/  @P1 STG.E desc[UR12][R22.64+0x4], R91 ;  /* 0x0000045b16001986 */ /* 0x0007e2000c10190c */
[----:B------:R-:W-:Y:S05]  /*1c30*/  @!P2 BRA `(.L_x_27) ;  /* 0x000000000004a947 */ /* 0x000fea0003800000 */
[----:B------:R4:W5:Y:S02]  /*1c40*/  LDG.E.LTC128B R88, desc[UR12][R12.64+0x20] ;  /* 0x0000200c0c587981 */ /* 0x000964000c1e1920 */
.L_x_27:
[----:B------:R-:W-:Y:S05]  /*1c50*/  BSYNC B0 ;  /* 0x0000000000007941 */ /* 0x000fea0003800000 */
.L_x_26:
[----:B-----5:R-:W-:Y:S01]  /*1c60*/  LOP3.LUT R18, R88, 0xffffe000, RZ, 0xc0, !PT ;  /* 0xffffe00058127812 */ /* 0x020fe200078ec0ff */
[----:B------:R-:W-:Y:S01]  /*1c70*/  BSSY B0, `(.L_x_28) ;  /* 0x0000008000007945 */ /* 0x000fe20003800000 */
[----:B------:R-:W-:-:S03]  /*1c80*/  ISETP.GT.AND P1, PT, R0, 0x9, P3 ;  /* 0x000000090000780c */ /* 0x000fc60001f24270 */
[----:B0-----:R-:W-:-:S04]  /*1c90*/  FMUL R89, R18, R9 ;  /* 0x0000000912597220 */ /* 0x001fc80000400000 */
[----:B------:R-:W-:-:S05]  /*1ca0*/  FFMA R89, R92, R8, R89 ;  /* 0x000000085c597223 */ /* 0x000fca0000000059 */
[----:B------:R-:W-:-:S05]  /*1cb0*/  F2FP.TF32.F32.PACK_B R89, R89 ;  /* 0x00000059ff59723e */ /* 0x000fca00024050ff */
[----:B------:R0:W-:Y:S01]  /*1cc0*/  @P2 STG.E desc[UR12][R6.64+0x20], R89 ;  /* 0x0000205906002986 */ /* 0x0001e2000c10190c */
[----:B------:R-:W-:Y:S05]  /*1cd0*/  @!P1 BRA `(.L_x_29) ;  /* 0x0000000000049947 */ /* 0x000fea0003800000 */
[----:B------:R0:W5:Y:S02]  /*1ce0*/  LDG.E.LTC128B R88, desc[UR12][R12.64+0x24] ;  /* 0x0000240c0c587981 */ /* 0x000164000c1e1920 */
.L_x_29:
[----:B------:R-:W-:Y:S05]  /*1cf0*/  BSYNC B0 ;  /* 0x0000000000007941 */ /* 0x000fea0003800000 */
.L_x_28:
        /* <DEDUP_REMOVED lines=9> */
.L_x_31:
[----:B------:R-:W-:Y:S05]  /*1d90*/  BSYNC B0 ;  /* 0x0000000000007941 */ /* 0x000fea0003800000 */
.L_x_30:
        /* <DEDUP_REMOVED lines=9> */
.L_x_33:
[----:B------:R-:W-:Y:S05]  /*1e30*/  BSYNC B0 ;  /* 0x0000000000007941 */ /* 0x000fea0003800000 */
.L_x_32:
        /* <DEDUP_REMOVED lines=9> */
.L_x_35:
[----:B------:R-:W-:Y:S05]  /*1ed0*/  BSYNC B0 ;  /* 0x0000000000007941 */ /* 0x000fea0003800000 */
.L_x_34:
        /* <DEDUP_REMOVED lines=9> */
.L_x_37:
[----:B------:R-:W-:Y:S05]  /*1f70*/  BSYNC B0 ;  /* 0x0000000000007941 */ /* 0x000fea0003800000 */
.L_x_36:
        /* <DEDUP_REMOVED lines=9> */
.L_x_39:
[----:B------:R-:W-:Y:S05]  /*2010*/  BSYNC B0 ;  /* 0x0000000000007941 */ /* 0x000fea0003800000 */
.L_x_38:
        /* <DEDUP_REMOVED lines=9> */
.L_x_41:
[----:B------:R-:W-:Y:S05]  /*20b0*/  BSYNC B0 ;  /* 0x0000000000007941 */ /* 0x000fea0003800000 */
.L_x_40:
        /* <DEDUP_REMOVED lines=9> */
.L_x_43:
[----:B------:R-:W-:Y:S05]  /*2150*/  BSYNC B0 ;  /* 0x0000000000007941 */ /* 0x000fea0003800000 */
.L_x_42:
        /* <DEDUP_REMOVED lines=9> */
.L_x_45:
[----:B------:R-:W-:Y:S05]  /*21f0*/  BSYNC B0 ;  /* 0x0000000000007941 */ /* 0x000fea0003800000 */
.L_x_44:
        /* <DEDUP_REMOVED lines=9> */
.L_x_47:
[----:B------:R-:W-:Y:S05]  /*2290*/  BSYNC B0 ;  /* 0x0000000000007941 */ /* 0x000fea0003800000 */
.L_x_46:
        /* <DEDUP_REMOVED lines=9> */
.L_x_49:
[----:B------:R-:W-:Y:S05]  /*2330*/  BSYNC B0 ;  /* 0x0000000000007941 */ /* 0x000fea0003800000 */
.L_x_48:
        /* <DEDUP_REMOVED lines=9> */
.L_x_51:
[----:B------:R-:W-:Y:S05]  /*23d0*/  BSYNC B0 ;  /* 0x0000000000007941 */ /* 0x000fea0003800000 */
.L_x_50:
        /* <DEDUP_REMOVED lines=9> */
.L_x_53:
[----:B------:R-:W-:Y:S05]  /*2470*/  BSYNC B0 ;  /* 0x0000000000007941 */ /* 0x000fea0003800000 */
.L_x_52:
        /* <DEDUP_REMOVED lines=9> */
.L_x_55:
[----:B------:R-:W-:Y:S05]  /*2510*/  BSYNC B0 ;  /* 0x0000000000007941 */ /* 0x000fea0003800000 */
.L_x_54:
        /* <DEDUP_REMOVED lines=9> */
.L_x_57:
[----:B------:R-:W-:Y:S05]  /*25b0*/  BSYNC B0 ;  /* 0x0000000000007941 */ /* 0x000fea0003800000 */
.L_x_56:
        /* <DEDUP_REMOVED lines=9> */
.L_x_59:
[----:B------:R-:W-:Y:S05]  /*2650*/  BSYNC B0 ;  /* 0x0000000000007941 */ /* 0x000fea0003800000 */
.L_x_58:
        /* <DEDUP_REMOVED lines=9> */
.L_x_61:
[----:B------:R-:W-:Y:S05]  /*26f0*/  BSYNC B0 ;  /* 0x0000000000007941 */ /* 0x000fea0003800000 */
.L_x_60:
        /* <DEDUP_REMOVED lines=9> */
.L_x_63:
[----:B------:R-:W-:Y:S05]  /*2790*/  BSYNC B0 ;  /* 0x0000000000007941 */ /* 0x000fea0003800000 */
.L_x_62:
        /* <DEDUP_REMOVED lines=9> */
.L_x_65:
[----:B------:R-:W-:Y:S05]  /*2830*/  BSYNC B0 ;  /* 0x0000000000007941 */ /* 0x000fea0003800000 */
.L_x_64:
        /* <DEDUP_REMOVED lines=9> */
.L_x_67:
[----:B------:R-:W-:Y:S05]  /*28d0*/  BSYNC B0 ;  /* 0x0000000000007941 */ /* 0x000fea0003800000 */
.L_x_66:
        /* <DEDUP_REMOVED lines=9> */
.L_x_69:
[----:B------:R-:W-:Y:S05]  /*2970*/  BSYNC B0 ;  /* 0x0000000000007941 */ /* 0x000fea0003800000 */
.L_x_68:
        /* <DEDUP_REMOVED lines=9> */
.L_x_71:
[----:B------:R-:W-:Y:S05]  /*2a10*/  BSYNC B0 ;  /* 0x0000000000007941 */ /* 0x000fea0003800000 */
.L_x_70:
        /* <DEDUP_REMOVED lines=9> */
.L_x_73:
[----:B------:R-:W-:Y:S05]  /*2ab0*/  BSYNC B0 ;  /* 0x0000000000007941 */ /* 0x000fea0003800000 */
.L_x_72:
        /* <DEDUP_REMOVED lines=9> */
.L_x_75:
[----:B------:R-:W-:Y:S05]  /*2b50*/  BSYNC B0 ;  /* 0x0000000000007941 */ /* 0x000fea0003800000 */
.L_x_74:
        /* <DEDUP_REMOVED lines=9> */
.L_x_77:
[----:B------:R-:W-:Y:S05]  /*2bf0*/  BSYNC B0 ;  /* 0x0000000000007941 */ /* 0x000fea0003800000 */
.L_x_76:
        /* <DEDUP_REMOVED lines=9> */
.L_x_79:
[----:B------:R-:W-:Y:S05]  /*2c90*/  BSYNC B0 ;  /* 0x0000000000007941 */ /* 0x000fea0003800000 */
.L_x_78:
        /* <DEDUP_REMOVED lines=9> */
.L_x_81:
[----:B------:R-:W-:Y:S05]  /*2d30*/  BSYNC B0 ;  /* 0x0000000000007941 */ /* 0x000fea0003800000 */
.L_x_80:
        /* <DEDUP_REMOVED lines=9> */
.L_x_83:
[----:B------:R-:W-:Y:S05]  /*2dd0*/  BSYNC B0 ;  /* 0x0000000000007941 */ /* 0x000fea0003800000 */
.L_x_82:
        /* <DEDUP_REMOVED lines=9> */
.L_x_85:
[----:B------:R-:W-:Y:S05]  /*2e70*/  BSYNC B0 ;  /* 0x0000000000007941 */ /* 0x000fea0003800000 */
.L_x_84:
        /* <DEDUP_REMOVED lines=9> */
.L_x_87:
[----:B------:R-:W-:Y:S05]  /*2f10*/  BSYNC B0 ;  /* 0x0000000000007941 */ /* 0x000fea0003800000 */
.L_x_86:
        /* <DEDUP_REMOVED lines=9> */
.L_x_89:
[----:B------:R-:W-:Y:S05]  /*2fb0*/  BSYNC B0 ;  /* 0x0000000000007941 */ /* 0x000fea0003800000 */
.L_x_88:
        /* <DEDUP_REMOVED lines=9> */
.L_x_91:
[----:B------:R-:W-:Y:S05]  /*3050*/  BSYNC B0 ;  /* 0x0000000000007941 */ /* 0x000fea0003800000 */
.L_x_90:
        /* <DEDUP_REMOVED lines=9> */
.L_x_93:
[----:B------:R-:W-:Y:S05]  /*30f0*/  BSYNC B0 ;  /* 0x0000000000007941 */ /* 0x000fea0003800000 */
.L_x_92:
        /* <DEDUP_REMOVED lines=9> */
.L_x_95:
[----:B------:R-:W-:Y:S05]  /*3190*/  BSYNC B0 ;  /* 0x0000000000007941 */ /* 0x000fea0003800000 */
.L_x_94:
        /* <DEDUP_REMOVED lines=9> */
.L_x_97:
[----:B------:R-:W-:Y:S05]  /*3230*/  BSYNC B0 ;  /* 0x0000000000007941 */ /* 0x000fea0003800000 */
.L_x_96:
        /* <DEDUP_REMOVED lines=9> */
.L_x_99:
[----:B------:R-:W-:Y:S05]  /*32d0*/  BSYNC B0 ;  /* 0x0000000000007941 */ /* 0x000fea0003800000 */
.L_x_98:
        /* <DEDUP_REMOVED lines=9> */
.L_x_101:
[----:B------:R-:W-:Y:S05]  /*3370*/  BSYNC B0 ;  /* 0x0000000000007941 */ /* 0x000fea0003800000 */
.L_x_100:
        /* <DEDUP_REMOVED lines=9> */
.L_x_103:
[----:B------:R-:W-:Y:S05]  /*3410*/  BSYNC B0 ;  /* 0x0000000000007941 */ /* 0x000fea0003800000 */
.L_x_102:
        /* <DEDUP_REMOVED lines=9> */
.L_x_105:
[----:B------:R-:W-:Y:S05]  /*34b0*/  BSYNC B0 ;  /* 0x0000000000007941 */ /* 0x000fea0003800000 */
.L_x_104:
        /* <DEDUP_REMOVED lines=9> */
.L_x_107:
[----:B------:R-:W-:Y:S05]  /*3550*/  BSYNC B0 ;  /* 0x0000000000007941 */ /* 0x000fea0003800000 */
.L_x_106:
        /* <DEDUP_REMOVED lines=9> */
.L_x_109:
[----:B------:R-:W-:Y:S05]  /*35f0*/  BSYNC B0 ;  /* 0x0000000000007941 */ /* 0x000fea0003800000 */
.L_x_108:
        /* <DEDUP_REMOVED lines=9> */
.L_x_111:
[----:B------:R-:W-:Y:S05]  /*3690*/  BSYNC B0 ;  /* 0x0000000000007941 */ /* 0x000fea0003800000 */
.L_x_110:
        /* <DEDUP_REMOVED lines=9> */
.L_x_113:
[----:B------:R-:W-:Y:S05]  /*3730*/  BSYNC B0 ;  /* 0x0000000000007941 */ /* 0x000fea0003800000 */
.L_x_112:
        /* <DEDUP_REMOVED lines=9> */
.L_x_115:
[----:B------:R-:W-:Y:S05]  /*37d0*/  BSYNC B0 ;  /* 0x0000000000007941 */ /* 0x000fea0003800000 */
.L_x_114:
        /* <DEDUP_REMOVED lines=9> */
.L_x_117:
[----:B------:R-:W-:Y:S05]  /*3870*/  BSYNC B0 ;  /* 0x0000000000007941 */ /* 0x000fea0003800000 */
.L_x_116:
        /* <DEDUP_REMOVED lines=9> */
.L_x_119:
[----:B------:R-:W-:Y:S05]  /*3910*/  BSYNC B0 ;  /* 0x0000000000007941 */ /* 0x000fea0003800000 */
.L_x_118:
        /* <DEDUP_REMOVED lines=9> */
.L_x_121:
[----:B------:R-:W-:Y:S05]  /*39b0*/  BSYNC B0 ;  /* 0x0000000000007941 */ /* 0x000fea0003800000 */
.L_x_120:
        /* <DEDUP_REMOVED lines=9> */
.L_x_123:
[----:B------:R-:W-:Y:S05]  /*3a50*/  BSYNC B0 ;  /* 0x0000000000007941 */ /* 0x000fea0003800000 */
.L_x_122:
        /* <DEDUP_REMOVED lines=9> */
.L_x_125:
[----:B------:R-:W-:Y:S05]  /*3af0*/  BSYNC B0 ;  /* 0x0000000000007941 */ /* 0x000fea0003800000 */
.L_x_124:
        /* <DEDUP_REMOVED lines=9> */
.L_x_127:
[----:B------:R-:W-:Y:S05]  /*3b90*/  BSYNC B0 ;  /* 0x0000000000007941 */ /* 0x000fea0003800000 */
.L_x_126:
        /* <DEDUP_REMOVED lines=9> */
.L_x_129:
[----:B------:R-:W-:Y:S05]  /*3c30*/  BSYNC B0 ;  /* 0x0000000000007941 */ /* 0x000fea0003800000 */
.L_x_128:
        /* <DEDUP_REMOVED lines=9> */
.L_x_131:
[----:B------:R-:W-:Y:S05]  /*3cd0*/  BSYNC B0 ;  /* 0x0000000000007941 */ /* 0x000fea0003800000 */
.L_x_130:
        /* <DEDUP_REMOVED lines=9> */
.L_x_133:
[----:B------:R-:W-:Y:S05]  /*3d70*/  BSYNC B0 ;  /* 0x0000000000007941 */ /* 0x000fea0003800000 */
.L_x_132:
        /* <DEDUP_REMOVED lines=9> */
.L_x_135:
[----:B------:R-:W-:Y:S05]  /*3e10*/  BSYNC B0 ;  /* 0x0000000000007941 */ /* 0x000fea0003800000 */
.L_x_134:
        /* <DEDUP_REMOVED lines=9> */
.L_x_137:
[----:B------:R-:W-:Y:S05]  /*3eb0*/  BSYNC B0 ;  /* 0x0000000000007941 */ /* 0x000fea0003800000 */
.L_x_136:
        /* <DEDUP_REMOVED lines=9> */
.L_x_139:
[----:B------:R-:W-:Y:S05]  /*3f50*/  BSYNC B0 ;  /* 0x0000000000007941 */ /* 0x000fea0003800000 */
.L_x_138:
        /* <DEDUP_REMOVED lines=9> */
.L_x_141:
[----:B------:R-:W-:Y:S05]  /*3ff0*/  BSYNC B0 ;  /* 0x0000000000007941 */ /* 0x000fea0003800000 */
.L_x_140:
[----:B01--45:R-:W-:Y:S01]  /*4000*/  LOP3.LUT R12, R88, 0xffffe000, RZ, 0xc0, !PT ;  /* 0xffffe000580c7812 */ /* 0x033fe200078ec0ff */
        /* <DEDUP_REMOVED lines=8> */
.L_x_143:
[----:B------:R-:W-:Y:S05]  /*4090*/  BSYNC B0 ;  /* 0x0000000000007941 */ /* 0x000fea0003800000 */
.L_x_142:
[----:B-----5:R-:W-:Y:S01]  /*40a0*/  LOP3.LUT R12, R88, 0xffffe000, RZ, 0xc0, !PT ;  /* 0xffffe000580c7812 */ /* 0x020fe200078ec0ff */
[----:B------:R-:W-:Y:S01]  /*40b0*/  BSSY B0, `(.L_x_144) ;  /* 0x000000c000007945 */ /* 0x000fe20003800000 */
[----:B------:R-:W-:Y:S02]  /*40c0*/  ISETP.GT.AND P1, PT, R0, 0x79, P0 ;  /* 0x000000790000780c */ /* 0x000fe40000724270 */
[----:B---3--:R-:W-:Y:S01]  /*40d0*/  IADD3 R91, P0, R2, 0x40, RZ ;  /* 0x00000040025b7810 */ /* 0x008fe20007f1e0ff */
[----:B------:R-:W-:Y:S01]  /*40e0*/  FMUL R13, R12, R9 ;  /* 0x000000090c0d7220 */ /* 0x000fe20000400000 */
[----:B------:R-:W-:-:S03]  /*40f0*/  @P2 IMAD.MOV.U32 R2, RZ, RZ, R22 ;  /* 0x000000ffff022224 */ /* 0x000fc600078e0016 */
[----:B------:R-:W-:Y:S01]  /*4100*/  FFMA R13, R150, R8, R13 ;  /* 0x00000008960d7223 */ /* 0x000fe2000000000d */
[----:B------:R-:W-:Y:S02]  /*4110*/  IMAD.X R12, RZ, RZ, R3, P0 ;  /* 0x000000ffff0c7224 */ /* 0x000fe400000e0603 */
[----:B------:R-:W-:Y:S02]  /*4120*/  @P2 IMAD.MOV.U32 R3, RZ, RZ, R23 ;  /* 0x000000ffff032224 */ /* 0x000fe400078e0017 */
[----:B------:R-:W-:-:S05]  /*4130*/  F2FP.TF32.F32.PACK_B R13, R13 ;  /* 0x0000000dff0d723e */ /* 0x000fca00024050ff */
[----:B------:R3:W-:Y:S01]  /*4140*/  @P2 STG.E desc[UR12][R2.64+0x1e0], R13 ;  /* 0x0001e00d02002986 */ /* 0x0007e2000c10190c */
[----:B------:R-:W-:Y:S05]  /*4150*/  @!P1 BRA `(.L_x_145) ;  /* 0x0000000000049947 */ /* 0x000fea0003800000 */
[----:B------:R4:W5:Y:S02]  /*4160*/  LDG.E.LTC128B R88, desc[UR12][R20.64+0x1e4] ;  /* 0x0001e40c14587981 */ /* 0x000964000c1e1920 */
.L_x_145:
[----:B------:R-:W-:Y:S05]  /*4170*/  BSYNC B0 ;  /* 0x0000000000007941 */ /* 0x000fea0003800000 */
.L_x_144:
[----:B---3-5:R-:W-:Y:S01]  /*4180*/  LOP3.LUT R2, R88, 0xffffe000, RZ, 0xc0, !PT ;  /* 0xffffe00058027812 */ /* 0x028fe200078ec0ff */
[----:B------:R-:W-:Y:S01]  /*4190*/  IMAD R18, R12, UR6, RZ ;  /* 0x000000060c127c24 */ /* 0x000fe2000f8e02ff */
[----:B------:R-:W-:Y:S01]  /*41a0*/  ISETP.GT.AND P0, PT, R10, 0x40, PT ;  /* 0x000000400a00780c */ /* 0x000fe20003f04270 */
[----:B------:R-:W-:-:S04]  /*41b0*/  IMAD.WIDE.U32 R12, R91, UR6, R4 ;  /* 0x000000065b0c7c25 */ /* 0x000fc8000f8e0004 */
[----:B------:R-:W-:Y:S01]  /*41c0*/  FMUL R2, R2, R9 ;  /* 0x0000000902027220 */ /* 0x000fe20000400000 */
[----:B------:R-:W-:Y:S01]  /*41d0*/  ISETP.GT.AND P3, PT, R0, RZ, P0 ;  /* 0x000000ff0000720c */ /* 0x000fe20000764270 */
[----:B------:R-:W-:Y:S02]  /*41e0*/  IMAD R93, R91, UR7, R18 ;  /* 0x000000075b5d7c24 */ /* 0x000fe4000f8e0212 */
[----:B------:R-:W-:Y:S01]  /*41f0*/  FFMA R151, R151, R8, R2 ;  /* 0x0000000897977223 */ /* 0x000fe20000000002 */
[----:B------:R-:W-:Y:S01]  /*4200*/  LEA R2, P2, R12, UR8, 0x2 ;  /* 0x000000080c027c11 */ /* 0x000fe2000f8410ff */
[----:B------:R-:W-:-:S03]  /*4210*/  IMAD.IADD R3, R13, 0x1, R93 ;  /* 0x000000010d037824 */ /* 0x000fc600078e025d */
[----:B------:R-:W-:Y:S02]  /*4220*/  F2FP.TF32.F32.PACK_B R151, R151 ;  /* 0x00000097ff97723e */ /* 0x000fe400024050ff */
[----:B------:R-:W-:-:S03]  /*4230*/  LEA.HI.X R3, R12, UR9, R3, 0x2, P2 ;  /* 0x000000090c037c11 */ /* 0x000fc600090f1403 */
[----:B------:R3:W-:Y:S04]  /*4240*/  @P1 STG.E desc[UR12][R22.64+0x1e4], R151 ;  /* 0x0001e49716001986 */ /* 0x0007e8000c10190c */
[----:B------:R-:W3:Y:S01]  /*4250*/  @P3 LDG.E.LTC128B R88, desc[UR12][R2.64] ;  /* 0x0000000c02583981 */ /* 0x000ee2000c1e1920 */
[C---:B-12-4-:R-:W-:Y:S01]  /*4260*/  IMAD.SHL.U32 R21, R16.reuse, 0x4, RZ ;  /* 0x0000000410157824 */ /* 0x056fe200078e00ff */
[----:B------:R-:W-:Y:S01]  /*4270*/  SHF.L.U64.HI R89, R16, 0x2, R11 ;  /* 0x0000000210597819 */ /* 0x000fe2000001020b */
[----:B------:R-:W-:Y:S01]  /*4280*/  BSSY B0, `(.L_x_146) ;  /* 0x000000c000007945 */ /* 0x000fe20003800000 */
[----:B------:R-:W-:Y:S01]  /*4290*/  ISETP.GT.AND P2, PT, R0, 0x1, P0 ;  /* 0x000000010000780c */ /* 0x000fe20000744270 */
[----:B------:R-:W-:Y:S01]  /*42a0*/  IMAD.WIDE.U32 R14, R91, UR6, R14 ;  /* 0x000000065b0e7c25 */ /* 0x000fe2000f8e000e */
[----:B---3--:R-:W-:-:S05]  /*42b0*/  LOP3.LUT R12, R88, 0xffffe000, RZ, 0xc0, !PT ;  /* 0xffffe000580c7812 */ /* 0x008fca00078ec0ff */
        /* <DEDUP_REMOVED lines=8> */
.L_x_147:
[----:B------:R-:W-:Y:S05]  /*4340*/  BSYNC B0 ;  /* 0x0000000000007941 */ /* 0x000fea0003800000 */
.L_x_146:
[----:B-----5:R-:W-:Y:S01]  /*4350*/  LOP3.LUT R16, R88, 0xffffe000, RZ, 0xc0, !PT ;  /* 0xffffe00058107812 */ /* 0x020fe200078ec0ff */
[----:B------:R-:W-:Y:S01]  /*4360*/  BSSY B0, `(.L_x_148) ;  /* 0x000000f000007945 */ /* 0x000fe20003800000 */
[----:B-1----:R-:W-:Y:S02]  /*4370*/  IADD3 R11, P3, R4, R14, RZ ;  /* 0x0000000e040b7210 */ /* 0x002fe40007f7e0ff */
[----:B------:R-:W-:Y:S01]  /*4380*/  ISETP.GT.AND P1, PT, R10, 0x48, PT ;  /* 0x000000480a00780c */ /* 0x000fe20003f24270 */
[----:B------:R-:W-:Y:S01]  /*4390*/  FMUL R16, R16, R9 ;  /* 0x0000000910107220 */ /* 0x000fe20000400000 */
[----:B------:R-:W-:Y:S01]  /*43a0*/  IADD3.X R14, R5, R93, R15, P3, !PT ;  /* 0x0000005d050e7210 */ /* 0x000fe20001ffe40f */
[----:B------:R-:W-:Y:S01]  /*43b0*/  @P2 IMAD.MOV.U32 R10, RZ, RZ, R12 ;  /* 0x000000ffff0a2224 */ /* 0x000fe200078e000c */
[----:B------:R-:W-:Y:S01]  /*43c0*/  LEA R4, P4, R11, UR8, 0x2 ;  /* 0x000000080b047c11 */ /* 0x000fe2000f8810ff */
[----:B------:R-:W-:Y:S01]  /*43d0*/  FFMA R25, R25, R8, R16 ;  /* 0x0000000819197223 */ /* 0x000fe20000000010 */
[----:B------:R-:W-:-:S02]  /*43e0*/  ISETP.GT.AND P3, PT, R0, RZ, P1 ;  /* 0x000000ff0000720c */ /* 0x000fc40000f64270 */
[----:B------:R-:W-:Y:S01]  /*43f0*/  LEA.HI.X R5, R11, UR9, R14, 0x2, P4 ;  /* 0x000000090b057c11 */ /* 0x000fe2000a0f140e */
[----:B------:R-:W-:Y:S01]  /*4400*/  @P2 IMAD.MOV.U32 R11, RZ, RZ, R13 ;  /* 0x000000ffff0b2224 */ /* 0x000fe200078e000d */
[----:B------:R-:W-:-:S05]  /*4410*/  F2FP.TF32.F32.PACK_B R25, R25 ;  /* 0x00000019ff19723e */ /* 0x000fca00024050ff */
[----:B------:R1:W-:Y:S04]  /*4420*/  @P2 STG.E desc[UR12][R10.64+0x4], R25 ;  /* 0x000004190a002986 */ /* 0x0003e8000c10190c */
[----:B------:R-:W-:Y:S05]  /*4430*/  @!P3 BRA `(.L_x_149) ;  /* 0x000000000004b947 */ /* 0x000fea0003800000 */
[----:B------:R3:W5:Y:S02]  /*4440*/  LDG.E.LTC128B R88, desc[UR12][R4.64] ;  /* 0x0000000c04587981 */ /* 0x000764000c1e1920 */
.L_x_149:
[----:B------:R-:W-:Y:S05]  /*4450*/  BSYNC B0 ;  /* 0x0000000000007941 */ /* 0x000fea0003800000 */
.L_x_148:
[----:B-1---5:R-:W-:Y:S01]  /*4460*/  LOP3.LUT R10, R88, 0xffffe000, RZ, 0xc0, !PT ;  /* 0xffffe000580a7812 */ /* 0x022fe200078ec0ff */
[----:B------:R-:W-:Y:S01]  /*4470*/  BSSY B0, `(.L_x_150) ;  /* 0x000000a000007945 */ /* 0x000fe20003800000 */
[----:B------:R-:W-:Y:S02]  /*4480*/  IADD3 R14, P4, R12, R17, RZ ;  /* 0x000000110c0e7210 */ /* 0x000fe40007f9e0ff */
[----:B------:R-:W-:Y:S01]  /*4490*/  ISETP.GT.AND P2, PT, R0, 0x1, P1 ;  /* 0x000000010000780c */ /* 0x000fe20000f44270 */
[----:B------:R-:W-:Y:S02]  /*44a0*/  FMUL R11, R10, R9 ;  /* 0x000000090a0b7220 */ /* 0x000fe40000400000 */
[----:B------:R-:W-:Y:S02]  /*44b0*/  IMAD.X R15, R13, 0x1, R19, P4 ;  /* 0x000000010d0f7824 */ /* 0x000fe400020e0613 */
[----:B------:R-:W-:-:S05]  /*44c0*/  FFMA R11, R26, R8, R11 ;  /* 0x000000081a0b7223 */ /* 0x000fca000000000b */
[----:B------:R-:W-:-:S05]  /*44d0*/  F2FP.TF32.F32.PACK_B R11, R11 ;  /* 0x0000000bff0b723e */ /* 0x000fca00024050ff */
[----:B------:R1:W-:Y:S01]  /*44e0*/  @P3 STG.E desc[UR12][R14.64], R11 ;  /* 0x0000000b0e003986 */ /* 0x0003e2000c10190c */
[----:B------:R-:W-:Y:S05]  /*44f0*/  @!P2 BRA `(.L_x_151) ;  /* 0x000000000004a947 */ /* 0x000fea0003800000 */
[----:B------:R4:W5:Y:S02]  /*4500*/  LDG.E.LTC128B R88, desc[UR12][R4.64+0x4] ;  /* 0x0000040c04587981 */ /* 0x000964000c1e1920 */
.L_x_151:
[----:B------:R-:W-:Y:S05]  /*4510*/  BSYNC B0 ;  /* 0x0000000000007941 */ /* 0x000fea0003800000 */
.L_x_150:
[----:B-----5:R-:W-:Y:S01]  /*4520*/  LOP3.LUT R10, R88, 0xffffe000, RZ, 0xc0, !PT ;  /* 0xffffe000580a7812 */ /* 0x020fe200078ec0ff */
[----:B-1----:R-:W-:Y:S01]  /*4530*/  @P2 IMAD.MOV.U32 R11, RZ, RZ, R15 ;  /* 0x000000ffff0b2224 */ /* 0x002fe200078e000f */
[----:B------:R-:W-:Y:S01]  /*4540*/  ISETP.GT.AND P3, PT, R0, 0x8, P0 ;  /* 0x000000080000780c */ /* 0x000fe20000764270 */
[----:B------:R-:W-:Y:S02]  /*4550*/  BSSY B0, `(.L_x_152) ;  /* 0x0000008000007945 */ /* 0x000fe40003800000 */
[----:B------:R-:W-:-:S04]  /*4560*/  FMUL R10, R10, R9 ;  /* 0x000000090a0a7220 */ /* 0x000fc80000400000 */
[----:B------:R-:W-:Y:S01]  /*4570*/  FFMA R27, R27, R8, R10 ;  /* 0x000000081b1b7223 */ /* 0x000fe2000000000a */
[----:B------:R-:W-:-:S04]  /*4580*/  @P2 IMAD.MOV.U32 R10, RZ, RZ, R14 ;  /* 0x000000ffff0a2224 */ /* 0x000fc800078e000e */
[----:B------:R-:W-:-:S05]  /*4590*/  F2FP.TF32.F32.PACK_B R27, R27 ;  /* 0x0000001bff1b723e */ /* 0x000fca00024050ff */
[----:B------:R1:W-:Y:S01]  /*45a0*/  @P2 STG.E desc[UR12][R10.64+0x4], R27 ;  /* 0x0000041b0a002986 */ /* 0x0003e2000c10190c */
[----:B------:R-:W-:Y:S05]  /*45b0*/  @!P3 BRA `(.L_x_153) ;  /* 0x000000000004b947 */ /* 0x000fea0003800000 */
[----:B------:R0:W5:Y:S02]  /*45c0*/  LDG.E.LTC128B R88, desc[UR12][R2.64+0x20] ;  /* 0x0000200c02587981 */ /* 0x000164000c1e1920 */
.L_x_153:
[----:B------:R-:W-:Y:S05]  /*45d0*/  BSYNC B0 ;  /* 0x0000000000007941 */ /* 0x000fea0003800000 */
.L_x_152:
[----:B-1---5:R-:W-:Y:S01]  /*45e0*/  LOP3.LUT R10, R88, 0xffffe000, RZ, 0xc0, !PT ;  /* 0xffffe000580a7812 */ /* 0x022fe200078ec0ff */
[----:B------:R-:W-:Y:S01]  /*45f0*/  BSSY B0, `(.L_x_154) ;  /* 0x000000a000007945 */ /* 0x000fe20003800000 */
[----:B------:R-:W-:-:S03]  /*4600*/  ISETP.GT.AND P2, PT, R0, 0x9, P0 ;  /* 0x000000090000780c */ /* 0x000fc60000744270 */
[----:B------:R-:W-:Y:S01]  /*4610*/  FMUL R11, R10, R9 ;  /* 0x000000090a0b7220 */ /* 0x000fe20000400000 */
[----:B------:R-:W-:-:S03]  /*4620*/  IMAD.MOV.U32 R10, RZ, RZ, R12 ;  /* 0x000000ffff0a7224 */ /* 0x000fc600078e000c */
[----:B------:R-:W-:Y:S01]  /*4630*/  FFMA R23, R28, R8, R11 ;  /* 0x000000081c177223 */ /* 0x000fe2000000000b */
[----:B------:R-:W-:-:S04]  /*4640*/  IMAD.MOV.U32 R11, RZ, RZ, R13 ;  /* 0x000000ffff0b7224 */ /* 0x000fc800078e000d */
[----:B------:R-:W-:-:S05]  /*4650*/  F2FP.TF32.F32.PACK_B R23, R23 ;  /* 0x00000017ff17723e */ /* 0x000fca00024050ff */
[----:B------:R1:W-:Y:S01]  /*4660*/  @P3 STG.E desc[UR12][R10.64+0x20], R23 ;  /* 0x000020170a003986 */ /* 0x0003e2000c10190c */
[----:B------:R-:W-:Y:S05]  /*4670*/  @!P2 BRA `(.L_x_155) ;  /* 0x000000000004a947 */ /* 0x000fea0003800000 */
[----:B------:R0:W5:Y:S02]  /*4680*/  LDG.E.LTC128B R88, desc[UR12][R2.64+0x24] ;  /* 0x0000240c02587981 */ /* 0x000164000c1e1920 */
.L_x_155:
[----:B------:R-:W-:Y:S05]  /*4690*/  BSYNC B0 ;  /* 0x0000000000007941 */ /* 0x000fea0003800000 */
.L_x_154:
        /* <DEDUP_REMOVED lines=9> */
.L_x_157:
[----:B------:R-:W-:Y:S05]  /*4730*/  BSYNC B0 ;  /* 0x0000000000007941 */ /* 0x000fea0003800000 */
.L_x_156:
        /* <DEDUP_REMOVED lines=9> */
.L_x_159:
[----:B------:R-:W-:Y:S05]  /*47d0*/  BSYNC B0 ;  /* 0x0000000000007941 */ /* 0x000fea0003800000 */
.L_x_158:
[----:B-----5:R-:W-:Y:S01]  /*47e0*/  LOP3.LUT R12, R88, 0xffffe000, RZ, 0xc0, !PT ;  /* 0xffffe000580c7812 */ /* 0x020fe200078ec0ff */
[----:B------:R-:W-:Y:S01]  /*47f0*/  BSSY B0, `(.L_x_160) ;  /* 0x000000a000007945 */ /* 0x000fe20003800000 */
[----:B0-----:R-:W-:Y:S02]  /*4800*/  IADD3 R6, P4, P5, R17, R6, R21 ;  /* 0x0000000611067210 */ /* 0x001fe40007d9e015 */
[----:B------:R-:W-:Y:S01]  /*4810*/  ISETP.GT.AND P3, PT, R0, 0x10, P0 ;  /* 0x000000100000780c */ /* 0x000fe20000764270 */
[----:B------:R-:W-:Y:S01]  /*4820*/  FMUL R12, R12, R9 ;  /* 0x000000090c0c7220 */ /* 0x000fe20000400000 */
[----:B------:R-:W-:-:S03]  /*4830*/  IADD3.X R7, R19, R7, R89, P4, P5 ;  /* 0x0000000713077210 */ /* 0x000fc600027ea459 */
[----:B------:R-:W-:-:S05]  /*4840*/  FFMA R31, R31, R8, R12 ;  /* 0x000000081f1f7223 */ /* 0x000fca000000000c */
[----:B------:R-:W-:-:S05]  /*4850*/  F2FP.TF32.F32.PACK_B R31, R31 ;  /* 0x0000001fff1f723e */ /* 0x000fca00024050ff */
[----:B------:R0:W-:Y:S01]  /*4860*/  @P2 STG.E desc[UR12][R6.64+0x24], R31 ;  /* 0x0000241f06002986 */ /* 0x0001e2000c10190c */
[----:B------:R-:W-:Y:S05]  /*4870*/  @!P3 BRA `(.L_x_161) ;  /* 0x000000000004b947 */ /* 0x000fea0003800000 */
[----:B------:R0:W5:Y:S02]  /*4880*/  LDG.E.LTC128B R88, desc[UR12][R2.64+0x40] ;  /* 0x0000400c02587981 */ /* 0x000164000c1e1920 */
.L_x_161:
[----:B------:R-:W-:Y:S05]  /*4890*/  BSYNC B0 ;  /* 0x0000000000007941 */ /* 0x000fea0003800000 */
.L_x_160:
        /* <DEDUP_REMOVED lines=9> */
.L_x_163:
[----:B------:R-:W-:Y:S05]  /*4930*/  BSYNC B0 ;  /* 0x0000000000007941 */ /* 0x000fea0003800000 */
.L_x_162:
        /* <DEDUP_REMOVED lines=9> */
.L_x_165:
[----:B------:R-:W-:Y:S05]  /*49d0*/  BSYNC B0 ;  /* 0x0000000000007941 */ /* 0x000fea0003800000 */
.L_x_164:
        /* <DEDUP_REMOVED lines=9> */
.L_x_167:
[----:B------:R-:W-:Y:S05]  /*4a70*/  BSYNC B0 ;  /* 0x0000000000007941 */ /* 0x000fea0003800000 */
.L_x_166:
        /* <DEDUP_REMOVED lines=9> */
.L_x_169:
[----:B------:R-:W-:Y:S05]  /*4b10*/  BSYNC B0 ;  /* 0x0000000000007941 */ /* 0x000fea0003800000 */
.L_x_168:
        /* <DEDUP_REMOVED lines=9> */
.L_x_171:
[----:B------:R-:W-:Y:S05]  /*4bb0*/  BSYNC B0 ;  /* 0x0000000000007941 */ /* 0x000fea0003800000 */
.L_x_170:
        /* <DEDUP_REMOVED lines=9> */
.L_x_173:
[----:B------:R-:W-:Y:S05]  /*4c50*/  BSYNC B0 ;  /* 0x0000000000007941 */ /* 0x000fea0003800000 */
.L_x_172:
        /* <DEDUP_REMOVED lines=9> */
.L_x_175:
[----:B------:R-:W-:Y:S05]  /*4cf0*/  BSYNC B0 ;  /* 0x0000000000007941 */ /* 0x000fea0003800000 */
.L_x_174:
        /* <DEDUP_REMOVED lines=9> */
.L_x_177:
[----:B------:R-:W-:Y:S05]  /*4d90*/  BSYNC B0 ;  /* 0x0000000000007941 */ /* 0x000fea0003800000 */
.L_x_176:
        /* <DEDUP_REMOVED lines=9> */
.L_x_179:
[----:B------:R-:W-:Y:S05]  /*4e30*/  BSYNC B0 ;  /* 0x0000000000007941 */ /* 0x000fea0003800000 */
.L_x_178:
        /* <DEDUP_REMOVED lines=9> */
.L_x_181:
[----:B------:R-:W-:Y:S05]  /*4ed0*/  BSYNC B0 ;  /* 0x0000000000007941 */ /* 0x000fea0003800000 */
.L_x_180:
        /* <DEDUP_REMOVED lines=9> */
.L_x_183:
[----:B------:R-:W-:Y:S05]  /*4f70*/  BSYNC B0 ;  /* 0x0000000000007941 */ /* 0x000fea0003800000 */
.L_x_182:
        /* <DEDUP_REMOVED lines=9> */
.L_x_185:
[----:B------:R-:W-:Y:S05]  /*5010*/  BSYNC B0 ;  /* 0x0000000000007941 */ /* 0x000fea0003800000 */
.L_x_184:
        /* <DEDUP_REMOVED lines=9> */
.L_x_187:
[----:B------:R-:W-:Y:S05]  /*50b0*/  BSYNC B0 ;  /* 0x0000000000007941 */ /* 0x000fea0003800000 */
.L_x_186:
        /* <DEDUP_REMOVED lines=9> */
.L_x_189:
[----:B------:R-:W-:Y:S05]  /*5150*/  BSYNC B0 ;  /* 0x0000000000007941 */ /* 0x000fea0003800000 */
.L_x_188:
        /* <DEDUP_REMOVED lines=9> */
.L_x_191:
[----:B------:R-:W-:Y:S05]  /*51f0*/  BSYNC B0 ;  /* 0x0000000000007941 */ /* 0x000fea0003800000 */
.L_x_190:
        /* <DEDUP_REMOVED lines=9> */
.L_x_193:
[----:B------:R-:W-:Y:S05]  /*5290*/  BSYNC B0 ;  /* 0x0000000000007941 */ /* 0x000fea0003800000 */
.L_x_192:
        /* <DEDUP_REMOVED lines=9> */
.L_x_195:
[----:B------:R-:W-:Y:S05]  /*5330*/  BSYNC B0 ;  /* 0x0000000000007941 */ /* 0x000fea0003800000 */
.L_x_194:
        /* <DEDUP_REMOVED lines=9> */
.L_x_197:
[----:B------:R-:W-:Y:S05]  /*53d0*/  BSYNC B0 ;  /* 0x0000000000007941 */ /* 0x000fea0003800000 */
.L_x_196:
        /* <DEDUP_REMOVED lines=9> */
.L_x_199:
[----:B------:R-:W-:Y:S05]  /*5470*/  BSYNC B0 ;  /* 0x0000000000007941 */ /* 0x000fea0003800000 */
.L_x_198:
        /* <DEDUP_REMOVED lines=9> */
.L_x_201:
[----:B------:R-:W-:Y:S05]  /*5510*/  BSYNC B0 ;  /* 0x0000000000007941 */ /* 0x000fea0003800000 */
.L_x_200:
        /* <DEDUP_REMOVED lines=9> */
.L_x_203:
[----:B------:R-:W-:Y:S05]  /*55b0*/  BSYNC B0 ;  /* 0x0000000000007941 */ /* 0x000fea0003800000 */
.L_x_202:
        /* <DEDUP_REMOVED lines=9> */
.L_x_205:
[----:B------:R-:W-:Y:S05]  /*5650*/  BSYNC B0 ;  /* 0x0000000000007941 */ /* 0x000fea0003800000 */
.L_x_204:
        /* <DEDUP_REMOVED lines=9> */
.L_x_207:
[----:B------:R-:W-:Y:S05]  /*56f0*/  BSYNC B0 ;  /* 0x0000000000007941 */ /* 0x000fea0003800000 */
.L_x_206:
        /* <DEDUP_REMOVED lines=9> */
.L_x_209:
[----:B------:R-:W-:Y:S05]  /*5790*/  BSYNC B0 ;  /* 0x0000000000007941 */ /* 0x000fea0003800000 */
.L_x_208:
        /* <DEDUP_REMOVED lines=9> */
.L_x_211:
[----:B------:R-:W-:Y:S05]  /*5830*/  BSYNC B0 ;  /* 0x0000000000007941 */ /* 0x000fea0003800000 */
.L_x_210:
        /* <DEDUP_REMOVED lines=9> */
.L_x_213:
[----:B------:R-:W-:Y:S05]  /*58d0*/  BSYNC B0 ;  /* 0x0000000000007941 */ /* 0x000fea0003800000 */
.L_x_212:
        /* <DEDUP_REMOVED lines=9> */
.L_x_215:
[----:B------:R-:W-:Y:S05]  /*5970*/  BSYNC B0 ;  /* 0x0000000000007941 */ /* 0x000fea0003800000 */
.L_x_214:
        /* <DEDUP_REMOVED lines=9> */
.L_x_217:
[----:B------:R-:W-:Y:S05]  /*5a10*/  BSYNC B0 ;  /* 0x0000000000007941 */ /* 0x000fea0003800000 */
.L_x_216:
        /* <DEDUP_REMOVED lines=9> */
.L_x_219:
[----:B------:R-:W-:Y:S05]  /*5ab0*/  BSYNC B0 ;  /* 0x0000000000007941 */ /* 0x000fea0003800000 */
.L_x_218:
        /* <DEDUP_REMOVED lines=9> */
.L_x_221:
[----:B------:R-:W-:Y:S05]  /*5b50*/  BSYNC B0 ;  /* 0x0000000000007941 */ /* 0x000fea0003800000 */
.L_x_220:
        /* <DEDUP_REMOVED lines=9> */
.L_x_223:
[----:B------:R-:W-:Y:S05]  /*5bf0*/  BSYNC B0 ;  /* 0x0000000000007941 */ /* 0x000fea0003800000 */
.L_x_222:
        /* <DEDUP_REMOVED lines=9> */
.L_x_225:
[----:B------:R-:W-:Y:S05]  /*5c90*/  BSYNC B0 ;  /* 0x0000000000007941 */ /* 0x000fea0003800000 */
.L_x_224:
        /* <DEDUP_REMOVED lines=9> */
.L_x_227:
[----:B------:R-:W-:Y:S05]  /*5d30*/  BSYNC B0 ;  /* 0x0000000000007941 */ /* 0x000fea0003800000 */
.L_x_226:
        /* <DEDUP_REMOVED lines=9> */
.L_x_229:
[----:B------:R-:W-:Y:S05]  /*5dd0*/  BSYNC B0 ;  /* 0x0000000000007941 */ /* 0x000fea0003800000 */
.L_x_228:
        /* <DEDUP_REMOVED lines=9> */
.L_x_231:
[----:B------:R-:W-:Y:S05]  /*5e70*/  BSYNC B0 ;  /* 0x0000000000007941 */ /* 0x000fea0003800000 */
.L_x_230:
        /* <DEDUP_REMOVED lines=9> */
.L_x_233:
[----:B------:R-:W-:Y:S05]  /*5f10*/  BSYNC B0 ;  /* 0x0000000000007941 */ /* 0x000fea0003800000 */
.L_x_232:
        /* <DEDUP_REMOVED lines=9> */
.L_x_235:
[----:B------:R-:W-:Y:S05]  /*5fb0*/  BSYNC B0 ;  /* 0x0000000000007941 */ /* 0x000fea0003800000 */
.L_x_234:
        /* <DEDUP_REMOVED lines=9> */
.L_x_237:
[----:B------:R-:W-:Y:S05]  /*6050*/  BSYNC B0 ;  /* 0x0000000000007941 */ /* 0x000fea0003800000 */
.L_x_236:
        /* <DEDUP_REMOVED lines=9> */
.L_x_239:
[----:B------:R-:W-:Y:S05]  /*60f0*/  BSYNC B0 ;  /* 0x0000000000007941 */ /* 0x000fea0003800000 */
.L_x_238:
        /* <DEDUP_REMOVED lines=9> */
.L_x_241:
[----:B------:R-:W-:Y:S05]  /*6190*/  BSYNC B0 ;  /* 0x0000000000007941 */ /* 0x000fea0003800000 */
.L_x_240:
        /* <DEDUP_REMOVED lines=9> */
.L_x_243:
[----:B------:R-:W-:Y:S05]  /*6230*/  BSYNC B0 ;  /* 0x0000000000007941 */ /* 0x000fea0003800000 */
.L_x_242:
        /* <DEDUP_REMOVED lines=9> */
.L_x_245:
[----:B------:R-:W-:Y:S05]  /*62d0*/  BSYNC B0 ;  /* 0x0000000000007941 */ /* 0x000fea0003800000 */
.L_x_244:
        /* <DEDUP_REMOVED lines=9> */
.L_x_247:
[----:B------:R-:W-:Y:S05]  /*6370*/  BSYNC B0 ;  /* 0x0000000000007941 */ /* 0x000fea0003800000 */
.L_x_246:
        /* <DEDUP_REMOVED lines=9> */
.L_x_249:
[----:B------:R-:W-:Y:S05]  /*6410*/  BSYNC B0 ;  /* 0x0000000000007941 */ /* 0x000fea0003800000 */
.L_x_248:
        /* <DEDUP_REMOVED lines=9> */
.L_x_251:
[----:B------:R-:W-:Y:S05]  /*64b0*/  BSYNC B0 ;  /* 0x0000000000007941 */ /* 0x000fea0003800000 */
.L_x_250:
        /* <DEDUP_REMOVED lines=9> */
.L_x_253:
[----:B------:R-:W-:Y:S05]  /*6550*/  BSYNC B0 ;  /* 0x0000000000007941 */ /* 0x000fea0003800000 */
.L_x_252:
        /* <DEDUP_REMOVED lines=9> */
.L_x_255:
[----:B------:R-:W-:Y:S05]  /*65f0*/  BSYNC B0 ;  /* 0x0000000000007941 */ /* 0x000fea0003800000 */
.L_x_254:
        /* <DEDUP_REMOVED lines=9> */
.L_x_257:
[----:B------:R-:W-:Y:S05]  /*6690*/  BSYNC B0 ;  /* 0x0000000000007941 */ /* 0x000fea0003800000 */
.L_x_256:
        /* <DEDUP_REMOVED lines=9> */
.L_x_259:
[----:B------:R-:W-:Y:S05]  /*6730*/  BSYNC B0 ;  /* 0x0000000000007941 */ /* 0x000fea0003800000 */
.L_x_258:
        /* <DEDUP_REMOVED lines=9> */
.L_x_261:
[----:B------:R-:W-:Y:S05]  /*67d0*/  BSYNC B0 ;  /* 0x0000000000007941 */ /* 0x000fea0003800000 */
.L_x_260:
        /* <DEDUP_REMOVED lines=9> */
.L_x_263:
[----:B------:R-:W-:Y:S05]  /*6870*/  BSYNC B0 ;  /* 0x0000000000007941 */ /* 0x000fea0003800000 */
.L_x_262:
        /* <DEDUP_REMOVED lines=9> */
.L_x_265:
[----:B------:R-:W-:Y:S05]  /*6910*/  BSYNC B0 ;  /* 0x0000000000007941 */ /* 0x000fea0003800000 */
.L_x_264:
        /* <DEDUP_REMOVED lines=9> */
.L_x_267:
[----:B------:R-:W-:Y:S05]  /*69b0*/  BSYNC B0 ;  /* 0x0000000000007941 */ /* 0x000fea0003800000 */
.L_x_266:
[----:B0-2--5:R-:W-:Y:S01]  /*69c0*/  LOP3.LUT R2, R88, 0xffffe000, RZ, 0xc0, !PT ;  /* 0xffffe00058027812 */ /* 0x025fe200078ec0ff */
        /* <DEDUP_REMOVED lines=8> */
.L_x_269:
[----:B------:R-:W-:Y:S05]  /*6a50*/  BSYNC B0 ;  /* 0x0000000000007941 */ /* 0x000fea0003800000 */
.L_x_268:
[----:B-----5:R-:W-:Y:S01]  /*6a60*/  LOP3.LUT R2, R88, 0xffffe000, RZ, 0xc0, !PT ;  /* 0xffffe00058027812 */ /* 0x020fe200078ec0ff */
[----:B------:R-:W-:Y:S01]  /*6a70*/  BSSY B0, `(.L_x_270) ;  /* 0x000000a000007945 */ /* 0x000fe20003800000 */
[----:B------:R-:W-:-:S03]  /*6a80*/  ISETP.GT.AND P1, PT, R0, 0x79, P1 ;  /* 0x000000790000780c */ /* 0x000fc60000f24270 */
[----:B------:R-:W-:Y:S01]  /*6a90*/  FMUL R3, R2, R9 ;  /* 0x0000000902037220 */ /* 0x000fe20000400000 */
[----:B------:R-:W-:-:S03]  /*6aa0*/  @P2 IMAD.MOV.U32 R2, RZ, RZ, R6 ;  /* 0x000000ffff022224 */ /* 0x000fc600078e0006 */
[----:B01----:R-:W-:Y:S01]  /*6ab0*/  FFMA R11, R86, R8, R3 ;  /* 0x00000008560b7223 */ /* 0x003fe20000000003 */
[----:B------:R-:W-:-:S04]  /*6ac0*/  @P2 IMAD.MOV.U32 R3, RZ, RZ, R7 ;  /* 0x000000ffff032224 */ /* 0x000fc800078e0007 */
[----:B------:R-:W-:-:S05]  /*6ad0*/  F2FP.TF32.F32.PACK_B R11, R11 ;  /* 0x0000000bff0b723e */ /* 0x000fca00024050ff */
[----:B------:R0:W-:Y:S01]  /*6ae0*/  @P2 STG.E desc[UR12][R2.64+0x1e0], R11 ;  /* 0x0001e00b02002986 */ /* 0x0001e2000c10190c */
[----:B------:R-:W-:Y:S05]  /*6af0*/  @!P1 BRA `(.L_x_271) ;  /* 0x0000000000049947 */ /* 0x000fea0003800000 */
[----:B------:R1:W5:Y:S02]  /*6b00*/  LDG.E.LTC128B R88, desc[UR12][R4.64+0x1e4] ;  /* 0x0001e40c04587981 */ /* 0x000364000c1e1920 */
.L_x_271:
[----:B------:R-:W-:Y:S05]  /*6b10*/  BSYNC B0 ;  /* 0x0000000000007941 */ /* 0x000fea0003800000 */
.L_x_270:
[----:B-----5:R-:W-:-:S05]  /*6b20*/  LOP3.LUT R88, R88, 0xffffe000, RZ, 0xc0, !PT ;  /* 0xffffe00058587812 */ /* 0x020fca00078ec0ff */
[----:B------:R-:W-:-:S04]  /*6b30*/  FMUL R88, R88, R9 ;  /* 0x0000000958587220 */ /* 0x000fc80000400000 */
[----:B------:R-:W-:Y:S01]  /*6b40*/  FFMA R88, R87, R8, R88 ;  /* 0x0000000857587223 */ /* 0x000fe20000000058 */
[----:B------:R-:W-:Y:S06]  /*6b50*/  @!P1 EXIT ;  /* 0x000000000000994d */ /* 0x000fec0003800000 */
[----:B0-----:R-:W-:-:S05]  /*6b60*/  F2FP.TF32.F32.PACK_B R3, R88 ;  /* 0x00000058ff03723e */ /* 0x001fca00024050ff */
[----:B------:R-:W-:Y:S01]  /*6b70*/  STG.E desc[UR12][R6.64+0x1e4], R3 ;  /* 0x0001e40306007986 */ /* 0x000fe2000c10190c */
[----:B------:R-:W-:Y:S05]  /*6b80*/  EXIT ;  /* 0x000000000000794d */ /* 0x000fea0003800000 */
.L_x_21:
[----:B------:R-:W-:Y:S01]  /*6b90*/  ISETP.GT.AND P4, PT, R0, 0x1, P3 ;  /* 0x000000010000780c */ /* 0x000fe20001f84270 */
[----:B------:R-:W-:Y:S01]  /*6ba0*/  ULDC.64 UR4, c[0x0][0x650] ;  /* 0x0001940000047ab9 */ /* 0x000fe20000000a00 */
[-C--:B------:R-:W-:Y:S01]  /*6bb0*/  FMUL R9, R88, R8.reuse ;  /* 0x0000000858097220 */ /* 0x080fe20000400000 */
[----:B------:R-:W-:Y:S01]  /*6bc0*/  LEA R2, P1, R14, UR4, 0x2 ;  /* 0x000000040e027c11 */ /* 0x000fe2000f8210ff */
[-C--:B------:R-:W-:Y:S01]  /*6bd0*/  FMUL R89, R89, R8.reuse ;  /* 0x0000000859597220 */ /* 0x080fe20000400000 */
[----:B------:R-:W-:Y:S01]  /*6be0*/  IMAD.SHL.U32 R7, R19, 0x4, RZ ;  /* 0x0000000413077824 */ /* 0x000fe200078e00ff */
[----:B------:R-:W-:Y:S01]  /*6bf0*/  ISETP.GT.AND P2, PT, R10, 0x8, PT ;  /* 0x000000080a00780c */ /* 0x000fe20003f44270 */
[-C--:B------:R-:W-:Y:S01]  /*6c00*/  FMUL R15, R90, R8.reuse ;  /* 0x000000085a0f7220 */ /* 0x080fe20000400000 */
[----:B------:R-:W-:Y:S01]  /*6c10*/  LEA.HI.X R3, R14, UR5, R17, 0x2, P1 ;  /* 0x000000050e037c11 */ /* 0x000fe200088f1411 */
[-C--:B------:R-:W-:Y:S01]  /*6c20*/  FMUL R91, R91, R8.reuse ;  /* 0x000000085b5b7220 */ /* 0x080fe20000400000 */
[----:B------:R-:W-:Y:S01]  /*6c30*/  F2FP.TF32.F32.PACK_B R9, R9 ;  /* 0x00000009ff09723e */ /* 0x000fe200024050ff */
[-C--:B------:R-:W-:Y:S01]  /*6c40*/  FMUL R93, R93, R8.reuse ;  /* 0x000000085d5d7220 */ /* 0x080fe20000400000 */
[----:B------:R-:W-:Y:S01]  /*6c50*/  F2FP.TF32.F32.PACK_B R89, R89 ;  /* 0x00000059ff59723e */ /* 0x000fe200024050ff */
[-C--:B------:R-:W-:Y:S01]  /*6c60*/  FMUL R17, R94, R8.reuse ;  /* 0x000000085e117220 */ /* 0x080fe20000400000 */
[----:B------:R-:W-:Y:S01]  /*6c70*/  SHF.L.U64.HI R5, R19, 0x2, R18 ;  /* 0x0000000213057819 */ /* 0x000fe20000010212 */
[----:B------:R0:W-:Y:S01]  /*6c80*/  @P0 STG.E desc[UR12][R2.64], R9 ;  /* 0x0000000902000986 */ /* 0x0001e2000c10190c */
[C---:B------:R-:W-:Y:S01]  /*6c90*/  ISETP.GT.AND P0, PT, R0.reuse, RZ, P2 ;  /* 0x000000ff0000720c */ /* 0x040fe20001704270 */
[----:B------:R-:W-:Y:S01]  /*6ca0*/  FMUL R95, R95, R8 ;  /* 0x000000085f5f7220 */ /* 0x000fe20000400000 */
[C---:B------:R-:W-:Y:S01]  /*6cb0*/  ISETP.GT.AND P5, PT, R0.reuse, 0x1, P2 ;  /* 0x000000010000780c */ /* 0x040fe200017a4270 */
[----:B------:R-:W-:Y:S01]  /*6cc0*/  @P4 STG.E desc[UR12][R2.64+0x4], R89 ;  /* 0x0000045902004986 */ /* 0x000fe2000c10190c */
[----:B------:R-:W-:Y:S01]  /*6cd0*/  IADD3 R12, P4, R7, R2, RZ ;  /* 0x00000002070c7210 */ /* 0x000fe20007f9e0ff */
[-C--:B------:R-:W-:Y:S01]  /*6ce0*/  FMUL R97, R97, R8.reuse ;  /* 0x0000000861617220 */ /* 0x080fe20000400000 */
[C---:B------:R-:W-:Y:S01]  /*6cf0*/  ISETP.GT.AND P1, PT, R0.reuse, 0x8, P3 ;  /* 0x000000080000780c */ /* 0x040fe20001f24270 */
[-C--:B------:R-:W-:Y:S01]  /*6d00*/  FMUL R99, R99, R8.reuse ;  /* 0x0000000863637220 */ /* 0x080fe20000400000 */
[----:B------:R-:W-:Y:S01]  /*6d10*/  F2FP.TF32.F32.PACK_B R15, R15 ;  /* 0x0000000fff0f723e */ /* 0x000fe200024050ff */
[----:B------:R-:W-:Y:S01]  /*6d20*/  IMAD.X R13, R5, 0x1, R3, P4 ;  /* 0x00000001050d7824 */ /* 0x000fe200020e0603 */
[----:B------:R-:W-:Y:S01]  /*6d30*/  ISETP.GT.AND P4, PT, R0, 0x9, P3 ;  /* 0x000000090000780c */ /* 0x000fe20001f84270 */
[-C--:B0-----:R-:W-:Y:S01]  /*6d40*/  FMUL R9, R92, R8.reuse ;  /* 0x000000085c097220 */ /* 0x081fe20000400000 */
[----:B------:R-:W-:Y:S01]  /*6d50*/  F2FP.TF32.F32.PACK_B R91, R91 ;  /* 0x0000005bff5b723e */ /* 0x000fe200024050ff */
[-C--:B------:R-:W-:Y:S01]  /*6d60*/  FMUL R101, R101, R8.reuse ;  /* 0x0000000865657220 */ /* 0x080fe20000400000 */
[----:B------:R-:W-:Y:S01]  /*6d70*/  F2FP.TF32.F32.PACK_B R93, R93 ;  /* 0x0000005dff5d723e */ /* 0x000fe200024050ff */
[----:B------:R0:W-:Y:S01]  /*6d80*/  @P0 STG.E desc[UR12][R12.64], R15 ;  /* 0x0000000f0c000986 */ /* 0x0001e2000c10190c */
[----:B------:R-:W-:Y:S01]  /*6d90*/  F2FP.TF32.F32.PACK_B R9, R9 ;  /* 0x00000009ff09723e */ /* 0x000fe200024050ff */
[-C--:B------:R-:W-:Y:S01]  /*6da0*/  FMUL R103, R103, R8.reuse ;  /* 0x0000000867677220 */ /* 0x080fe20000400000 */
[C---:B------:R-:W-:Y:S01]  /*6db0*/  ISETP.GT.AND P0, PT, R0.reuse, 0x8, P2 ;  /* 0x000000080000780c */ /* 0x040fe20001704270 */
[----:B------:R-:W-:Y:S01]  /*6dc0*/  @P5 STG.E desc[UR12][R12.64+0x4], R91 ;  /* 0x0000045b0c005986 */ /* 0x000fe2000c10190c */
[C---:B------:R-:W-:Y:S01]  /*6dd0*/  ISETP.GT.AND P5, PT, R0.reuse, 0x9, P2 ;  /* 0x000000090000780c */ /* 0x040fe200017a4270 */
[-C--:B------:R-:W-:Y:S01]  /*6de0*/  FMUL R105, R105, R8.reuse ;  /* 0x0000000869697220 */ /* 0x080fe20000400000 */
[----:B------:R-:W-:Y:S01]  /*6df0*/  F2FP.TF32.F32.PACK_B R17, R17 ;  /* 0x00000011ff11723e */ /* 0x000fe200024050ff */
[----:B------:R1:W-:Y:S01]  /*6e00*/  @P1 STG.E desc[UR12][R2.64+0x20], R9 ;  /* 0x0000200902001986 */ /* 0x0003e2000c10190c */
[----:B------:R-:W-:Y:S01]  /*6e10*/  F2FP.TF32.F32.PACK_B R95, R95 ;  /* 0x0000005fff5f723e */ /* 0x000fe200024050ff */
[-C--:B------:R-:W-:Y:S01]  /*6e20*/  FMUL R107, R107, R8.reuse ;  /* 0x000000086b6b7220 */ /* 0x080fe20000400000 */
[C---:B------:R-:W-:Y:S01]  /*6e30*/  ISETP.GT.AND P1, PT, R0.reuse, 0x11, P3 ;  /* 0x000000110000780c */ /* 0x040fe20001f24270 */
[----:B------:R-:W-:Y:S01]  /*6e40*/  @P4 STG.E desc[UR12][R2.64+0x24], R93 ;  /* 0x0000245d02004986 */ /* 0x000fe2000c10190c */
[----:B------:R-:W-:Y:S01]  /*6e50*/  ISETP.GT.AND P4, PT, R0, 0x10, P3 ;  /* 0x000000100000780c */ /* 0x000fe20001f84270 */
[-C--:B0-----:R-:W-:Y:S01]  /*6e60*/  FMUL R15, R96, R8.reuse ;  /* 0x00000008600f7220 */ /* 0x081fe20000400000 */
[----:B------:R-:W-:Y:S01]  /*6e70*/  F2FP.TF32.F32.PACK_B R97, R97 ;  /* 0x00000061ff61723e */ /* 0x000fe200024050ff */
[----:B------:R0:W-:Y:S01]  /*6e80*/  @P0 STG.E desc[UR12][R12.64+0x20], R17 ;  /* 0x000020110c000986 */ /* 0x0001e2000c10190c */
[----:B------:R-:W-:Y:S01]  /*6e90*/  ISETP.GT.AND P0, PT, R0, 0x10, P2 ;  /* 0x000000100000780c */ /* 0x000fe20001704270 */
[-C--:B------:R-:W-:Y:S01]  /*6ea0*/  FMUL R109, R109, R8.reuse ;  /* 0x000000086d6d7220 */ /* 0x080fe20000400000 */
[----:B------:R-:W-:Y:S01]  /*6eb0*/  F2FP.TF32.F32.PACK_B R15, R15 ;  /* 0x0000000fff0f723e */ /* 0x000fe200024050ff */
[----:B------:R-:W-:Y:S01]  /*6ec0*/  @P5 STG.E desc[UR12][R12.64+0x24], R95 ;  /* 0x0000245f0c005986 */ /* 0x000fe2000c10190c */
[-C--:B-1----:R-:W-:Y:S01]  /*6ed0*/  FMUL R9, R98, R8.reuse ;  /* 0x0000000862097220 */ /* 0x082fe20000400000 */
[----:B------:R-:W-:Y:S01]  /*6ee0*/  F2FP.TF32.F32.PACK_B R99, R99 ;  /* 0x00000063ff63723e */ /* 0x000fe200024050ff */
[-C--:B------:R-:W-:Y:S01]  /*6ef0*/  FMUL R111, R111, R8.reuse ;  /* 0x000000086f6f7220 */ /* 0x080fe20000400000 */
[C---:B------:R-:W-:Y:S01]  /*6f00*/  ISETP.GT.AND P5, PT, R0.reuse, 0x18, P3 ;  /* 0x000000180000780c */ /* 0x040fe20001fa4270 */
[-C--:B------:R-:W-:Y:S01]  /*6f10*/  FMUL R113, R113, R8.reuse ;  /* 0x0000000871717220 */ /* 0x080fe20000400000 */
[----:B------:R1:W-:Y:S01]  /*6f20*/  @P4 STG.E desc[UR12][R2.64+0x40], R15 ;  /* 0x0000400f02004986 */ /* 0x0003e2000c10190c */
[----:B------:R-:W-:Y:S01]  /*6f30*/  ISETP.GT.AND P4, PT, R0, 0x11, P2 ;  /* 0x000000110000780c */ /* 0x000fe20001784270 */
[-C--:B0-----:R-:W-:Y:S01]  /*6f40*/  FMUL R17, R100, R8.reuse ;  /* 0x0000000864117220 */ /* 0x081fe20000400000 */
[----:B------:R-:W-:Y:S01]  /*6f50*/  F2FP.TF32.F32.PACK_B R9, R9 ;  /* 0x00000009ff09723e */ /* 0x000fe200024050ff */
[----:B------:R-:W-:Y:S01]  /*6f60*/  @P1 STG.E desc[UR12][R2.64+0x44], R97 ;  /* 0x0000446102001986 */ /* 0x000fe2000c10190c */
[C---:B------:R-:W-:Y:S01]  /*6f70*/  ISETP.GT.AND P1, PT, R0.reuse, 0x19, P3 ;  /* 0x000000190000780c */ /* 0x040fe20001f24270 */
[-C--:B------:R-:W-:Y:S01]  /*6f80*/  FMUL R115, R115, R8.reuse ;  /* 0x0000000873737220 */ /* 0x080fe20000400000 */
[----:B------:R-:W-:Y:S01]  /*6f90*/  F2FP.TF32.F32.PACK_B R17, R17 ;  /* 0x00000011ff11723e */ /* 0x000fe200024050ff */
[----:B------:R0:W-:Y:S01]  /*6fa0*/  @P0 STG.E desc[UR12][R12.64+0x40], R9 ;  /* 0x000040090c000986 */ /* 0x0001e2000c10190c */
[----:B------:R-:W-:Y:S01]  /*6fb0*/  ISETP.GT.AND P0, PT, R0, 0x18, P2 ;  /* 0x000000180000780c */ /* 0x000fe20001704270 */
[-C--:B------:R-:W-:Y:S01]  /*6fc0*/  FMUL R117, R117, R8.reuse ;  /* 0x0000000875757220 */ /* 0x080fe20000400000 */
[----:B------:R-:W-:Y:S01]  /*6fd0*/  F2FP.TF32.F32.PACK_B R101, R101 ;  /* 0x00000065ff65723e */ /* 0x000fe200024050ff */
[-C--:B-1----:R-:W-:Y:S01]  /*6fe0*/  FMUL R15, R102, R8.reuse ;  /* 0x00000008660f7220 */ /* 0x082fe20000400000 */
[----:B------:R-:W-:Y:S01]  /*6ff0*/  F2FP.TF32.F32.PACK_B R103, R103 ;  /* 0x00000067ff67723e */ /* 0x000fe200024050ff */
[----:B------:R-:W-:Y:S01]  /*7000*/  @P4 STG.E desc[UR12][R12.64+0x44], R99 ;  /* 0x000044630c004986 */ /* 0x000fe2000c10190c */
[C---:B------:R-:W-:Y:S01]  /*7010*/  ISETP.GT.AND P4, PT, R0.reuse, 0x19, P2 ;  /* 0x000000190000780c */ /* 0x040fe20001784270 */
[-C--:B------:R-:W-:Y:S01]  /*7020*/  FMUL R119, R119, R8.reuse ;  /* 0x0000000877777220 */ /* 0x080fe20000400000 */
[----:B------:R-:W-:Y:S01]  /*7030*/  F2FP.TF32.F32.PACK_B R15, R15 ;  /* 0x0000000fff0f723e */ /* 0x000fe200024050ff */
        /* <DEDUP_REMOVED lines=9> */
[C---:B------:R-:W-:Y:S01]  /*70d0*/  ISETP.GT.AND P0, PT, R0.reuse, 0x20, P2 ;  /* 0x000000200000780c */ /* 0x040fe20001704270 */
[-C--:B------:R-:W-:Y:S01]  /*70e0*/  FMUL R123, R123, R8.reuse ;  /* 0x000000087b7b7220 */ /* 0x080fe20000400000 */
[----:B------:R-:W-:Y:S01]  /*70f0*/  F2FP.TF32.F32.PACK_B R107, R107 ;  /* 0x0000006bff6b723e */ /* 0x000fe200024050ff */
[----:B------:R-:W-:Y:S01]  /*7100*/  @P4 STG.E desc[UR12][R12.64+0x64], R103 ;  /* 0x000064670c004986 */ /* 0x000fe2000c10190c */
[----:B------:R-:W-:Y:S01]  /*7110*/  ISETP.GT.AND P4, PT, R0, 0x21, P2 ;  /* 0x000000210000780c */ /* 0x000fe20001784270 */
[-C--:B-1----:R-:W-:Y:S01]  /*7120*/  FMUL R17, R106, R8.reuse ;  /* 0x000000086a117220 */ /* 0x082fe20000400000 */
[----:B------:R-:W-:Y:S01]  /*7130*/  F2FP.TF32.F32.PACK_B R109, R109 ;  /* 0x0000006dff6d723e */ /* 0x000fe200024050ff */
[----:B------:R1:W-:Y:S01]  /*7140*/  @P5 STG.E desc[UR12][R2.64+0x80], R9 ;  /* 0x0000800902005986 */ /* 0x0003e2000c10190c */
[C---:B------:R-:W-:Y:S01]  /*7150*/  ISETP.GT.AND P5, PT, R0.reuse, 0x28, P3 ;  /* 0x000000280000780c */ /* 0x040fe20001fa4270 */
[-C--:B------:R-:W-:Y:S01]  /*7160*/  FMUL R125, R125, R8.reuse ;  /* 0x000000087d7d7220 */ /* 0x080fe20000400000 */
[----:B------:R-:W-:Y:S01]  /*7170*/  F2FP.TF32.F32.PACK_B R17, R17 ;  /* 0x00000011ff11723e */ /* 0x000fe200024050ff */
[----:B------:R-:W-:Y:S01]  /*7180*/  @P1 STG.E desc[UR12][R2.64+0x84], R105 ;  /* 0x0000846902001986 */ /* 0x000fe2000c10190c */
[----:B------:R-:W-:Y:S01]  /*7190*/  ISETP.GT.AND P1, PT, R0, 0x29, P3 ;  /* 0x000000290000780c */ /* 0x000fe20001f24270 */
[-C--:B0-----:R-:W-:Y:S01]  /*71a0*/  FMUL R15, R108, R8.reuse ;  /* 0x000000086c0f7220 */ /* 0x081fe20000400000 */
        /* <DEDUP_REMOVED lines=98> */
[----:B------:R-:W-:Y:S01]  /*77d0*/  ISETP.GT.AND P0, PT, R0, 0x58, P2 ;  /* 0x000000580000780c */ /* 0x000fe20001704270 */
[----:B------:R-:W-:Y:S01]  /*77e0*/  IMAD.SHL.U32 R19, R16, 0x4, RZ ;  /* 0x0000000410137824 */ /* 0x000fe200078e00ff */
        /* <DEDUP_REMOVED lines=20> */
[C---:B------:R-:W-:Y:S01]  /*7930*/  ISETP.GT.AND P6, PT, R0.reuse, 0x70, P3 ;  /* 0x000000700000780c */ /* 0x040fe20001fc4270 */
        /* <DEDUP_REMOVED lines=17> */
[----:B------:R-:W-:Y:S01]  /*7a50*/  ISETP.GT.AND P5, PT, R0, 0x70, P2 ;  /* 0x000000700000780c */ /* 0x000fe200017a4270 */
[-C--:B------:R-:W-:Y:S01]  /*7a60*/  FMUL R31, R31, R8.reuse ;  /* 0x000000081f1f7220 */ /* 0x080fe20000400000 */
[----:B------:R-:W-:Y:S01]  /*7a70*/  F2FP.TF32.F32.PACK_B R17, R17 ;  /* 0x00000011ff11723e */ /* 0x000fe200024050ff */
[-C--:B0-----:R-:W-:Y:S01]  /*7a80*/  FMUL R15, R144, R8.reuse ;  /* 0x00000008900f7220 */ /* 0x081fe20000400000 */
[----:B------:R-:W-:Y:S01]  /*7a90*/  @P1 STG.E desc[UR12][R2.64+0x1a4], R141 ;  /* 0x0001a48d02001986 */ /* 0x000fe2000c10190c */
[----:B------:R-:W-:Y:S01]  /*7aa0*/  ISETP.GT.AND P1, PT, R0, 0x71, P3 ;  /* 0x000000710000780c */ /* 0x000fe20001f24270 */
[-C--:B------:R-:W-:Y:S01]  /*7ab0*/  FMUL R33, R33, R8.reuse ;  /* 0x0000000821217220 */ /* 0x080fe20000400000 */
[----:B------:R-:W-:Y:S01]  /*7ac0*/  F2FP.TF32.F32.PACK_B R145, R145 ;  /* 0x00000091ff91723e */ /* 0x000fe200024050ff */
[----:B------:R0:W-:Y:S01]  /*7ad0*/  @P0 STG.E desc[UR12][R12.64+0x1a0], R17 ;  /* 0x0001a0110c000986 */ /* 0x0001e2000c10190c */
[----:B------:R-:W-:Y:S01]  /*7ae0*/  F2FP.TF32.F32.PACK_B R15, R15 ;  /* 0x0000000fff0f723e */ /* 0x000fe200024050ff */
[-C--:B------:R-:W-:Y:S01]  /*7af0*/  FMUL R35, R35, R8.reuse ;  /* 0x0000000823237220 */ /* 0x080fe20000400000 */
[-C--:B-1----:R-:W-:Y:S01]  /*7b00*/  FMUL R9, R146, R8.reuse ;  /* 0x0000000892097220 */ /* 0x082fe20000400000 */
        /* <DEDUP_REMOVED lines=8> */
[-C--:B0-----:R-:W-:Y:S01]  /*7b90*/  FMUL R17, R148, R8.reuse ;  /* 0x0000000894117220 */ /* 0x081fe20000400000 */
[----:B------:R-:W-:Y:S01]  /*7ba0*/  ISETP.GT.AND P3, PT, R0, 0x79, P3 ;  /* 0x000000790000780c */ /* 0x000fe20001f64270 */
[----:B------:R-:W-:Y:S01]  /*7bb0*/  @P1 STG.E desc[UR12][R2.64+0x1c4], R145 ;  /* 0x0001c49102001986 */ /* 0x000fe2000c10190c */
[C---:B------:R-:W-:Y:S01]  /*7bc0*/  ISETP.GT.AND P1, PT, R10.reuse, 0x40, PT ;  /* 0x000000400a00780c */ /* 0x040fe20003f24270 */
[-C--:B------:R-:W-:Y:S01]  /*7bd0*/  FMUL R41, R41, R8.reuse ;  /* 0x0000000829297220 */ /* 0x080fe20000400000 */
[----:B------:R-:W-:Y:S01]  /*7be0*/  F2FP.TF32.F32.PACK_B R17, R17 ;  /* 0x00000011ff11723e */ /* 0x000fe200024050ff */
[----:B------:R0:W-:Y:S01]  /*7bf0*/  @P5 STG.E desc[UR12][R12.64+0x1c0], R9 ;  /* 0x0001c0090c005986 */ /* 0x0001e2000c10190c */
[----:B------:R-:W-:Y:S01]  /*7c00*/  ISETP.GT.AND P0, PT, R10, 0x48, PT ;  /* 0x000000480a00780c */ /* 0x000fe20003f04270 */
[-C--:B------:R-:W-:Y:S01]  /*7c10*/  FMUL R43, R43, R8.reuse ;  /* 0x000000082b2b7220 */ /* 0x080fe20000400000 */
[----:B------:R-:W-:Y:S01]  /*7c20*/  F2FP.TF32.F32.PACK_B R149, R149 ;  /* 0x00000095ff95723e */ /* 0x000fe200024050ff */
[----:B------:R-:W-:Y:S01]  /*7c30*/  @P6 STG.E desc[UR12][R12.64+0x1c4], R147 ;  /* 0x0001c4930c006986 */ /* 0x000fe2000c10190c */
[----:B-1----:R-:W-:Y:S01]  /*7c40*/  SHF.L.U64.HI R15, R16, 0x2, R11 ;  /* 0x00000002100f7819 */ /* 0x002fe2000001020b */
[----:B------:R-:W-:Y:S01]  /*7c50*/  FMUL R45, R45, R8 ;  /* 0x000000082d2d7220 */ /* 0x000fe20000400000 */
[----:B------:R-:W-:Y:S01]  /*7c60*/  IADD3 R10, P5, R19, R2, RZ ;  /* 0x00000002130a7210 */ /* 0x000fe20007fbe0ff */
[----:B------:R1:W-:Y:S01]  /*7c70*/  @P4 STG.E desc[UR12][R2.64+0x1e0], R17 ;  /* 0x0001e01102004986 */ /* 0x0003e2000c10190c */
[C---:B------:R-:W-:Y:S01]  /*7c80*/  ISETP.GT.AND P4, PT, R0.reuse, 0x78, P2 ;  /* 0x000000780000780c */ /* 0x040fe20001784270 */
[-C--:B------:R-:W-:Y:S01]  /*7c90*/  FMUL R47, R47, R8.reuse ;  /* 0x000000082f2f7220 */ /* 0x080fe20000400000 */
[C---:B------:R-:W-:Y:S01]  /*7ca0*/  ISETP.GT.AND P2, PT, R0.reuse, 0x79, P2 ;  /* 0x000000790000780c */ /* 0x040fe20001744270 */
[----:B------:R2:W-:Y:S01]  /*7cb0*/  @P3 STG.E desc[UR12][R2.64+0x1e4], R149 ;  /* 0x0001e49502003986 */ /* 0x0005e2000c10190c */
[----:B------:R-:W-:Y:S01]  /*7cc0*/  IMAD.X R11, R15, 0x1, R3, P5 ;  /* 0x000000010f0b7824 */ /* 0x000fe200028e0603 */
[----:B------:R-:W-:Y:S01]  /*7cd0*/  ISETP.GT.AND P3, PT, R0, 0x1, P1 ;  /* 0x000000010000780c */ /* 0x000fe20000f64270 */
[----:B0-----:R-:W-:Y:S01]  /*7ce0*/  FMUL R9, R150, R8 ;  /* 0x0000000896097220 */ /* 0x001fe20000400000 */
[----:B------:R-:W-:Y:S01]  /*7cf0*/  IADD3 R14, P5, P6, R7, R2, R19 ;  /* 0x00000002070e7210 */ /* 0x000fe20007ebe013 */
[-C--:B------:R-:W-:Y:S01]  /*7d00*/  FMUL R49, R49, R8.reuse ;  /* 0x0000000831317220 */ /* 0x080fe20000400000 */
[----:B------:R-:W-:Y:S01]  /*7d10*/  F2FP.TF32.F32.PACK_B R151, R151 ;  /* 0x00000097ff97723e */ /* 0x000fe200024050ff */
[-C--:B------:R-:W-:Y:S01]  /*7d20*/  FMUL R51, R51, R8.reuse ;  /* 0x0000000833337220 */ /* 0x080fe20000400000 */
[----:B------:R-:W-:Y:S01]  /*7d30*/  IADD3.X R15, R5, R3, R15, P5, P6 ;  /* 0x00000003050f7210 */ /* 0x000fe20002fec40f */
[-C--:B-1----:R-:W-:Y:S01]  /*7d40*/  FMUL R17, R24, R8.reuse ;  /* 0x0000000818117220 */ /* 0x082fe20000400000 */
[----:B------:R-:W-:Y:S01]  /*7d50*/  F2FP.TF32.F32.PACK_B R9, R9 ;  /* 0x00000009ff09723e */ /* 0x000fe200024050ff */
[-C--:B------:R-:W-:Y:S01]  /*7d60*/  FMUL R53, R53, R8.reuse ;  /* 0x0000000835357220 */ /* 0x080fe20000400000 */
[----:B--2---:R-:W-:Y:S01]  /*7d70*/  @P4 IMAD.MOV.U32 R2, RZ, RZ, R12 ;  /* 0x000000ffff024224 */ /* 0x004fe200078e000c */
[----:B------:R-:W-:Y:S01]  /*7d80*/  F2FP.TF32.F32.PACK_B R25, R25 ;  /* 0x00000019ff19723e */ /* 0x000fe200024050ff */
[----:B------:R-:W-:Y:S01]  /*7d90*/  @P4 IMAD.MOV.U32 R3, RZ, RZ, R13 ;  /* 0x000000ffff034224 */ /* 0x000fe200078e000d */
[----:B------:R-:W-:Y:S01]  /*7da0*/  ISETP.GT.AND P5, PT, R0, RZ, P1 ;  /* 0x000000ff0000720c */ /* 0x000fe20000fa4270 */
[-C--:B------:R-:W-:Y:S01]  /*7db0*/  FMUL R55, R55, R8.reuse ;  /* 0x0000000837377220 */ /* 0x080fe20000400000 */
[----:B------:R-:W-:Y:S01]  /*7dc0*/  F2FP.TF32.F32.PACK_B R17, R17 ;  /* 0x00000011ff11723e */ /* 0x000fe200024050ff */
[-C--:B------:R-:W-:Y:S01]  /*7dd0*/  FMUL R57, R57, R8.reuse ;  /* 0x0000000839397220 */ /* 0x080fe20000400000 */
[----:B------:R0:W-:Y:S01]  /*7de0*/  @P4 STG.E desc[UR12][R2.64+0x1e0], R9 ;  /* 0x0001e00902004986 */ /* 0x0001e2000c10190c */
[----:B------:R-:W-:Y:S01]  /*7df0*/  IADD3 R4, P4, R10, R7, RZ ;  /* 0x000000070a047210 */ /* 0x000fe20007f9e0ff */
[-C--:B------:R-:W-:Y:S01]  /*7e00*/  FMUL R7, R26, R8.reuse ;  /* 0x000000081a077220 */ /* 0x080fe20000400000 */
[----:B------:R-:W-:Y:S01]  /*7e10*/  F2FP.TF32.F32.PACK_B R27, R27 ;  /* 0x0000001bff1b723e */ /* 0x000fe200024050ff */
[----:B------:R1:W-:Y:S01]  /*7e20*/  @P2 STG.E desc[UR12][R12.64+0x1e4], R151 ;  /* 0x0001e4970c002986 */ /* 0x0003e2000c10190c */
[C---:B------:R-:W-:Y:S01]  /*7e30*/  ISETP.GT.AND P2, PT, R0.reuse, RZ, P0 ;  /* 0x000000ff0000720c */ /* 0x040fe20000744270 */
[----:B------:R-:W-:Y:S01]  /*7e40*/  IMAD.X R5, R11, 0x1, R5, P4 ;  /* 0x000000010b057824 */ /* 0x000fe200020e0605 */
[----:B------:R-:W-:Y:S01]  /*7e50*/  F2FP.TF32.F32.PACK_B R7, R7 ;  /* 0x00000007ff07723e */ /* 0x000fe200024050ff */
[----:B------:R-:W-:Y:S01]  /*7e60*/  @P3 STG.E desc[UR12][R10.64+0x4], R25 ;  /* 0x000004190a003986 */ /* 0x000fe2000c10190c */
[C---:B------:R-:W-:Y:S01]  /*7e70*/  ISETP.GT.AND P3, PT, R0.reuse, 0x1, P0 ;  /* 0x000000010000780c */ /* 0x040fe20000764270 */
[-C--:B------:R-:W-:Y:S01]  /*7e80*/  FMUL R59, R59, R8.reuse ;  /* 0x000000083b3b7220 */ /* 0x080fe20000400000 */
[C---:B------:R-:W-:Y:S01]  /*7e90*/  ISETP.GT.AND P4, PT, R0.reuse, 0x8, P1 ;  /* 0x000000080000780c */ /* 0x040fe20000f84270 */
[----:B------:R-:W-:Y:S01]  /*7ea0*/  @P5 STG.E desc[UR12][R10.64], R17 ;  /* 0x000000110a005986 */ /* 0x000fe2000c10190c */
[----:B------:R-:W-:Y:S01]  /*7eb0*/  ISETP.GT.AND P5, PT, R0, 0x9, P1 ;  /* 0x000000090000780c */ /* 0x000fe20000fa4270 */
[-C--:B0-----:R-:W-:Y:S01]  /*7ec0*/  FMUL R9, R28, R8.reuse ;  /* 0x000000081c097220 */ /* 0x081fe20000400000 */
[----:B------:R-:W-:Y:S01]  /*7ed0*/  F2FP.TF32.F32.PACK_B R29, R29 ;  /* 0x0000001dff1d723e */ /* 0x000fe200024050ff */
[-C--:B-1----:R-:W-:Y:S01]  /*7ee0*/  FMUL R13, R30, R8.reuse ;  /* 0x000000081e0d7220 */ /* 0x082fe20000400000 */
[----:B------:R-:W-:Y:S01]  /*7ef0*/  F2FP.TF32.F32.PACK_B R31, R31 ;  /* 0x0000001fff1f723e */ /* 0x000fe200024050ff */
[----:B------:R0:W-:Y:S01]  /*7f00*/  @P2 STG.E desc[UR12][R4.64], R7 ;  /* 0x0000000704002986 */ /* 0x0001e2000c10190c */
[C---:B------:R-:W-:Y:S01]  /*7f10*/  ISETP.GT.AND P2, PT, R0.reuse, 0x8, P0 ;  /* 0x000000080000780c */ /* 0x040fe20000744270 */
[-C--:B------:R-:W-:Y:S01]  /*7f20*/  FMUL R61, R61, R8.reuse ;  /* 0x000000083d3d7220 */ /* 0x080fe20000400000 */
[----:B------:R-:W-:Y:S01]  /*7f30*/  F2FP.TF32.F32.PACK_B R9, R9 ;  /* 0x00000009ff09723e */ /* 0x000fe200024050ff */
[----:B------:R-:W-:Y:S01]  /*7f40*/  @P3 IMAD.MOV.U32 R2, RZ, RZ, R4 ;  /* 0x000000ffff023224 */ /* 0x000fe200078e0004 */
[----:B------:R-:W-:Y:S01]  /*7f50*/  F2FP.TF32.F32.PACK_B R13, R13 ;  /* 0x0000000dff0d723e */ /* 0x000fe200024050ff */
[----:B------:R-:W-:Y:S01]  /*7f60*/  @P3 IMAD.MOV.U32 R3, RZ, RZ, R5 ;  /* 0x000000ffff033224 */ /* 0x000fe200078e0005 */
[----:B------:R-:W-:Y:S01]  /*7f70*/  F2FP.TF32.F32.PACK_B R33, R33 ;  /* 0x00000021ff21723e */ /* 0x000fe200024050ff */
[-C--:B------:R-:W-:Y:S01]  /*7f80*/  FMUL R63, R63, R8.reuse ;  /* 0x000000083f3f7220 */ /* 0x080fe20000400000 */
[----:B------:R-:W-:Y:S01]  /*7f90*/  F2FP.TF32.F32.PACK_B R35, R35 ;  /* 0x00000023ff23723e */ /* 0x000fe200024050ff */
[-C--:B------:R-:W-:Y:S01]  /*7fa0*/  FMUL R65, R65, R8.reuse ;  /* 0x0000000841417220 */ /* 0x080fe20000400000 */
        /* <DEDUP_REMOVED lines=22> */
[----:B------:R-:W-:Y:S01]  /*8110*/  FMUL R73, R73, R8 ;  /* 0x0000000849497220 */ /* 0x000fe20000400000 */
[----:B------:R-:W-:Y:S01]  /*8120*/  F2FP.TF32.F32.PACK_B R9, R9 ;  /* 0x00000009ff09723e */ /* 0x000fe200024050ff */
[----:B------:R-:W-:Y:S01]  /*8130*/  @P5 STG.E desc[UR12][R10.64+0x44], R33 ;  /* 0x000044210a005986 */ /* 0x000fe2000c10190c */
[----:B------:R-:W-:Y:S01]  /*8140*/  ISETP.GT.AND P5, PT, R0, 0x19, P1 ;  /* 0x000000190000780c */ /* 0x000fe20000fa4270 */
[----:B------:R-:W-:-:S02]  /*8150*/  @P2 IMAD.MOV.U32 R2, RZ, RZ, R14 ;  /* 0x000000ffff022224 */ /* 0x000fc400078e000e */
[-C--:B-1----:R-:W-:Y:S01]  /*8160*/  FMUL R5, R36, R8.reuse ;  /* 0x0000000824057220 */ /* 0x082fe20000400000 */
[----:B------:R-:W-:Y:S01]  /*8170*/  @P2 IMAD.MOV.U32 R3, RZ, RZ, R15 ;  /* 0x000000ffff032224 */ /* 0x000fe200078e000f */
[----:B------:R-:W-:Y:S01]  /*8180*/  F2FP.TF32.F32.PACK_B R45, R45 ;  /* 0x0000002dff2d723e */ /* 0x000fe200024050ff */
[-C--:B------:R-:W-:Y:S01]  /*8190*/  FMUL R75, R75, R8.reuse ;  /* 0x000000084b4b7220 */ /* 0x080fe20000400000 */
[----:B------:R-:W-:Y:S01]  /*81a0*/  F2FP.TF32.F32.PACK_B R47, R47 ;  /* 0x0000002fff2f723e */ /* 0x000fe200024050ff */
[-C--:B0-----:R-:W-:Y:S01]  /*81b0*/  FMUL R7, R38, R8.reuse ;  /* 0x0000000826077220 */ /* 0x081fe20000400000 */
[----:B------:R0:W-:Y:S01]  /*81c0*/  @P2 STG.E desc[UR12][R2.64+0x40], R9 ;  /* 0x0000400902002986 */ /* 0x0001e2000c10190c */
[----:B------:R-:W-:Y:S01]  /*81d0*/  ISETP.GT.AND P2, PT, R0, 0x18, P0 ;  /* 0x000000180000780c */ /* 0x000fe20000744270 */
[-C--:B------:R-:W-:Y:S01]  /*81e0*/  FMUL R77, R77, R8.reuse ;  /* 0x000000084d4d7220 */ /* 0x080fe20000400000 */
[----:B------:R-:W-:Y:S01]  /*81f0*/  F2FP.TF32.F32.PACK_B R5, R5 ;  /* 0x00000005ff05723e */ /* 0x000fe200024050ff */
[-C--:B------:R-:W-:Y:S01]  /*8200*/  FMUL R13, R78, R8.reuse ;  /* 0x000000084e0d7220 */ /* 0x080fe20000400000 */
[----:B------:R-:W-:Y:S01]  /*8210*/  F2FP.TF32.F32.PACK_B R7, R7 ;  /* 0x00000007ff07723e */ /* 0x000fe200024050ff */
[-C--:B------:R-:W-:Y:S01]  /*8220*/  FMUL R79, R79, R8.reuse ;  /* 0x000000084f4f7220 */ /* 0x080fe20000400000 */
[----:B------:R-:W-:Y:S01]  /*8230*/  F2FP.TF32.F32.PACK_B R49, R49 ;  /* 0x00000031ff31723e */ /* 0x000fe200024050ff */
[-C--:B------:R-:W-:Y:S01]  /*8240*/  FMUL R81, R81, R8.reuse ;  /* 0x0000000851517220 */ /* 0x080fe20000400000 */
[----:B------:R-:W-:Y:S01]  /*8250*/  F2FP.TF32.F32.PACK_B R51, R51 ;  /* 0x00000033ff33723e */ /* 0x000fe200024050ff */
[----:B------:R-:W-:Y:S01]  /*8260*/  FMUL R83, R83, R8 ;  /* 0x0000000853537220 */ /* 0x000fe20000400000 */
[----:B------:R-:W-:Y:S01]  /*8270*/  F2FP.TF32.F32.PACK_B R53, R53 ;  /* 0x00000035ff35723e */ /* 0x000fe200024050ff */
[----:B0-----:R-:W-:-:S02]  /*8280*/  @P3 IMAD.MOV.U32 R2, RZ, RZ, R14 ;  /* 0x000000ffff023224 */ /* 0x001fc400078e000e */
[-C--:B------:R-:W-:Y:S01]  /*8290*/  FMUL R9, R40, R8.reuse ;  /* 0x0000000828097220 */ /* 0x080fe20000400000 */
[----:B------:R-:W-:Y:S01]  /*82a0*/  @P3 IMAD.MOV.U32 R3, RZ, RZ, R15 ;  /* 0x000000ffff033224 */ /* 0x000fe200078e000f */
[----:B------:R-:W-:Y:S01]  /*82b0*/  F2FP.TF32.F32.PACK_B R55, R55 ;  /* 0x00000037ff37723e */ /* 0x000fe200024050ff */
[-C--:B------:R-:W-:Y:S01]  /*82c0*/  FMUL R17, R84, R8.reuse ;  /* 0x0000000854117220 */ /* 0x080fe20000400000 */
[----:B------:R-:W-:Y:S01]  /*82d0*/  F2FP.TF32.F32.PACK_B R57, R57 ;  /* 0x00000039ff39723e */ /* 0x000fe200024050ff */
[-C--:B------:R-:W-:Y:S01]  /*82e0*/  FMUL R85, R85, R8.reuse ;  /* 0x0000000855557220 */ /* 0x080fe20000400000 */
[----:B------:R0:W-:Y:S01]  /*82f0*/  @P3 STG.E desc[UR12][R2.64+0x44], R35 ;  /* 0x0000442302003986 */ /* 0x0001e2000c10190c */
[----:B------:R-:W-:Y:S01]  /*8300*/  ISETP.GT.AND P3, PT, R0, 0x19, P0 ;  /* 0x000000190000780c */ /* 0x000fe20000764270 */
[----:B------:R-:W-:Y:S01]  /*8310*/  FMUL R19, R86, R8 ;  /* 0x0000000856137220 */ /* 0x000fe20000400000 */
[----:B------:R-:W-:Y:S01]  /*8320*/  F2FP.TF32.F32.PACK_B R9, R9 ;  /* 0x00000009ff09723e */ /* 0x000fe200024050ff */
[----:B------:R1:W-:Y:S01]  /*8330*/  @P4 STG.E desc[UR12][R10.64+0x60], R5 ;  /* 0x000060050a004986 */ /* 0x0003e2000c10190c */
[----:B------:R-:W-:-:S02]  /*8340*/  ISETP.GT.AND P4, PT, R0, 0x20, P1 ;  /* 0x000000200000780c */ /* 0x000fc40000f84270 */
[----:B------:R-:W-:Y:S01]  /*8350*/  F2FP.TF32.F32.PACK_B R59, R59 ;  /* 0x0000003bff3b723e */ /* 0x000fe200024050ff */
[----:B------:R-:W-:Y:S01]  /*8360*/  @P5 STG.E desc[UR12][R10.64+0x64], R37 ;  /* 0x000064250a005986 */ /* 0x000fe2000c10190c */
[----:B------:R-:W-:Y:S02]  /*8370*/  ISETP.GT.AND P5, PT, R0, 0x21, P1 ;  /* 0x000000210000780c */ /* 0x000fe40000fa4270 */
[----:B------:R-:W-:Y:S01]  /*8380*/  F2FP.TF32.F32.PACK_B R61, R61 ;  /* 0x0000003dff3d723e */ /* 0x000fe200024050ff */
[----:B0-----:R-:W-:Y:S01]  /*8390*/  @P2 IMAD.MOV.U32 R2, RZ, RZ, R14 ;  /* 0x000000ffff022224 */ /* 0x001fe200078e000e */
[----:B------:R-:W-:Y:S01]  /*83a0*/  F2FP.TF32.F32.PACK_B R63, R63 ;  /* 0x0000003fff3f723e */ /* 0x000fe200024050ff */
[----:B------:R-:W-:Y:S01]  /*83b0*/  @P2 IMAD.MOV.U32 R3, RZ, RZ, R15 ;  /* 0x000000ffff032224 */ /* 0x000fe200078e000f */
[----:B------:R-:W-:Y:S01]  /*83c0*/  F2FP.TF32.F32.PACK_B R65, R65 ;  /* 0x00000041ff41723e */ /* 0x000fe200024050ff */
[----:B-1----:R-:W-:Y:S01]  /*83d0*/  FMUL R5, R42, R8 ;  /* 0x000000082a057220 */ /* 0x002fe20000400000 */
[----:B------:R-:W-:-:S02]  /*83e0*/  ISETP.GT.AND P6, PT, R0, 0x59, P1 ;  /* 0x000000590000780c */ /* 0x000fc40000fc4270 */
[----:B------:R0:W-:Y:S01]  /*83f0*/  @P2 STG.E desc[UR12][R2.64+0x60], R7 ;  /* 0x0000600702002986 */ /* 0x0001e2000c10190c */
[----:B------:R-:W-:Y:S02]  /*8400*/  ISETP.GT.AND P2, PT, R0, 0x20, P0 ;  /* 0x000000200000780c */ /* 0x000fe40000744270 */
[----:B------:R-:W-:Y:S02]  /*8410*/  F2FP.TF32.F32.PACK_B R5, R5 ;  /* 0x00000005ff05723e */ /* 0x000fe400024050ff */
[----:B------:R-:W-:Y:S02]  /*8420*/  F2FP.TF32.F32.PACK_B R67, R67 ;  /* 0x00000043ff43723e */ /* 0x000fe400024050ff */
[----:B------:R-:W-:Y:S02]  /*8430*/  F2FP.TF32.F32.PACK_B R69, R69 ;  /* 0x00000045ff45723e */ /* 0x000fe400024050ff */
[----:B------:R-:W-:Y:S02]  /*8440*/  F2FP.TF32.F32.PACK_B R71, R71 ;  /* 0x00000047ff47723e */ /* 0x000fe400024050ff */
[----:B------:R-:W-:Y:S01]  /*8450*/  F2FP.TF32.F32.PACK_B R73, R73 ;  /* 0x00000049ff49723e */ /* 0x000fe200024050ff */
[----:B0-----:R-:W-:-:S02]  /*8460*/  @P3 IMAD.MOV.U32 R2, RZ, RZ, R14 ;  /* 0x000000ffff023224 */ /* 0x001fc400078e000e */
[----:B------:R-:W-:Y:S01]  /*8470*/  FMUL R7, R44, R8 ;  /* 0x000000082c077220 */ /* 0x000fe20000400000 */
[----:B------:R-:W-:Y:S01]  /*8480*/  @P3 IMAD.MOV.U32 R3, RZ, RZ, R15 ;  /* 0x000000ffff033224 */ /* 0x000fe200078e000f */
[----:B------:R-:W-:Y:S02]  /*8490*/  F2FP.TF32.F32.PACK_B R75, R75 ;  /* 0x0000004bff4b723e */ /* 0x000fe400024050ff */
[----:B------:R-:W-:Y:S02]  /*84a0*/  F2FP.TF32.F32.PACK_B R77, R77 ;  /* 0x0000004dff4d723e */ /* 0x000fe400024050ff */
[----:B------:R0:W-:Y:S01]  /*84b0*/  @P3 STG.E desc[UR12][R2.64+0x64], R39 ;  /* 0x0000642702003986 */ /* 0x0001e2000c10190c */
[C---:B------:R-:W-:Y:S02]  /*84c0*/  ISETP.GT.AND P3, PT, R0.reuse, 0x21, P0 ;  /* 0x000000210000780c */ /* 0x040fe40000764270 */
        /* <DEDUP_REMOVED lines=12> */
[----:B------:R-:W-:-:S02]  /*8590*/  F2FP.TF32.F32.PACK_B R17, R17 ;  /* 0x00000011ff11723e */ /* 0x000fc400024050ff */
[----:B------:R0:W-:Y:S01]  /*85a0*/  @P2 STG.E desc[UR12][R2.64+0x80], R5 ;  /* 0x0000800502002986 */ /* 0x0001e2000c10190c */
[----:B------:R-:W-:Y:S02]  /*85b0*/  ISETP.GT.AND P2, PT, R0, 0x28, P0 ;  /* 0x000000280000780c */ /* 0x000fe40000744270 */
[----:B------:R-:W-:Y:S02]  /*85c0*/  F2FP.TF32.F32.PACK_B R9, R9 ;  /* 0x00000009ff09723e */ /* 0x000fe400024050ff */
[----:B------:R-:W-:Y:S02]  /*85d0*/  F2FP.TF32.F32.PACK_B R85, R85 ;  /* 0x00000055ff55723e */ /* 0x000fe400024050ff */
[----:B------:R-:W-:Y:S01]  /*85e0*/  F2FP.TF32.F32.PACK_B R19, R19 ;  /* 0x00000013ff13723e */ /* 0x000fe200024050ff */
[----:B0-----:R-:W-:Y:S02]  /*85f0*/  @P3 IMAD.MOV.U32 R2, RZ, RZ, R14 ;  /* 0x000000ffff023224 */ /* 0x001fe400078e000e */
[----:B------:R-:W-:Y:S01]  /*8600*/  FMUL R5, R48, R8 ;  /* 0x0000000830057220 */ /* 0x000fe20000400000 */
[----:B------:R-:W-:-:S04]  /*8610*/  @P3 IMAD.MOV.U32 R3, RZ, RZ, R15 ;  /* 0x000000ffff033224 */ /* 0x000fc800078e000f */
[----:B------:R-:W-:Y:S01]  /*8620*/  F2FP.TF32.F32.PACK_B R5, R5 ;  /* 0x00000005ff05723e */ /* 0x000fe200024050ff */
[----:B------:R0:W-:Y:S01]  /*8630*/  @P3 STG.E desc[UR12][R2.64+0x84], R43 ;  /* 0x0000842b02003986 */ /* 0x0001e2000c10190c */
[----:B------:R-:W-:-:S03]  /*8640*/  ISETP.GT.AND P3, PT, R0, 0x29, P0 ;  /* 0x000000290000780c */ /* 0x000fc60000764270 */
[----:B------:R1:W-:Y:S01]  /*8650*/  @P4 STG.E desc[UR12][R10.64+0xa0], R7 ;  /* 0x0000a0070a004986 */ /* 0x0003e2000c10190c */
[----:B------:R-:W-:-:S03]  /*8660*/  ISETP.GT.AND P4, PT, R0, 0x30, P1 ;  /* 0x000000300000780c */ /* 0x000fc60000f84270 */
[----:B------:R-:W-:Y:S01]  /*8670*/  @P5 STG.E desc[UR12][R10.64+0xa4], R45 ;  /* 0x0000a42d0a005986 */ /* 0x000fe2000c10190c */
[----:B------:R-:W-:Y:S01]  /*8680*/  ISETP.GT.AND P5, PT, R0, 0x31, P1 ;  /* 0x000000310000780c */ /* 0x000fe20000fa4270 */
[----:B0-----:R-:W-:Y:S02]  /*8690*/  @P2 IMAD.MOV.U32 R2, RZ, RZ, R14 ;  /* 0x000000ffff022224 */ /* 0x001fe400078e000e */
[----:B------:R-:W-:Y:S02]  /*86a0*/  @P2 IMAD.MOV.U32 R3, RZ, RZ, R15 ;  /* 0x000000ffff032224 */ /* 0x000fe400078e000f */
[----:B-1----:R-:W-:-:S03]  /*86b0*/  FMUL R7, R50, R8 ;  /* 0x0000000832077220 */ /* 0x002fc60000400000 */
[----:B------:R0:W-:Y:S01]  /*86c0*/  @P2 STG.E desc[UR12][R2.64+0xa0], R9 ;  /* 0x0000a00902002986 */ /* 0x0001e2000c10190c */
[----:B------:R-:W-:Y:S02]  /*86d0*/  ISETP.GT.AND P2, PT, R0, 0x30, P0 ;  /* 0x000000300000780c */ /* 0x000fe40000744270 */
        /* <DEDUP_REMOVED lines=114> */
[-C--:B------:R-:W-:Y:S01]  /*8e00*/  FMUL R7, R82, R8.reuse ;  /* 0x0000000852077220 */ /* 0x080fe20000400000 */
[----:B------:R-:W-:Y:S02]  /*8e10*/  @P6 IMAD.MOV.U32 R3, RZ, RZ, R15 ;  /* 0x000000ffff036224 */ /* 0x000fe400078e000f */
[----:B------:R-:W-:Y:S02]  /*8e20*/  FMUL R8, R87, R8 ;  /* 0x0000000857087220 */ /* 0x000fe40000400000 */
[----:B------:R-:W-:Y:S01]  /*8e30*/  F2FP.TF32.F32.PACK_B R7, R7 ;  /* 0x00000007ff07723e */ /* 0x000fe200024050ff */
[----:B------:R0:W-:Y:S01]  /*8e40*/  @P6 STG.E desc[UR12][R2.64+0x184], R75 ;  /* 0x0001844b02006986 */ /* 0x0001e2000c10190c */
[----:B------:R-:W-:-:S03]  /*8e50*/  ISETP.GT.AND P6, PT, R0, 0x70, P1 ;  /* 0x000000700000780c */ /* 0x000fc60000fc4270 */
[----:B------:R-:W-:Y:S01]  /*8e60*/  @P2 STG.E desc[UR12][R10.64+0x1a0], R9 ;  /* 0x0001a0090a002986 */ /* 0x000fe2000c10190c */
[----:B------:R-:W-:-:S03]  /*8e70*/  ISETP.GT.AND P2, PT, R0, 0x71, P1 ;  /* 0x000000710000780c */ /* 0x000fc60000f44270 */
[----:B------:R-:W-:Y:S01]  /*8e80*/  @P5 STG.E desc[UR12][R10.64+0x1a4], R77 ;  /* 0x0001a44d0a005986 */ /* 0x000fe2000c10190c */
[----:B------:R-:W-:Y:S01]  /*8e90*/  ISETP.GT.AND P5, PT, R0, 0x70, P0 ;  /* 0x000000700000780c */ /* 0x000fe200007a4270 */
[----:B0-----:R-:W-:Y:S02]  /*8ea0*/  @P3 IMAD.MOV.U32 R2, RZ, RZ, R14 ;  /* 0x000000ffff023224 */ /* 0x001fe400078e000e */
[----:B------:R-:W-:-:S05]  /*8eb0*/  @P3 IMAD.MOV.U32 R3, RZ, RZ, R15 ;  /* 0x000000ffff033224 */ /* 0x000fca00078e000f */
[----:B------:R0:W-:Y:S01]  /*8ec0*/  @P3 STG.E desc[UR12][R2.64+0x1a0], R13 ;  /* 0x0001a00d02003986 */ /* 0x0001e2000c10190c */
[C---:B------:R-:W-:Y:S02]  /*8ed0*/  ISETP.GT.AND P3, PT, R0.reuse, 0x78, P1 ;  /* 0x000000780000780c */ /* 0x040fe40000f64270 */
[----:B------:R-:W-:Y:S01]  /*8ee0*/  ISETP.GT.AND P1, PT, R0, 0x79, P1 ;  /* 0x000000790000780c */ /* 0x000fe20000f24270 */
[----:B0-----:R-:W-:Y:S02]  /*8ef0*/  @P4 IMAD.MOV.U32 R2, RZ, RZ, R14 ;  /* 0x000000ffff024224 */ /* 0x001fe400078e000e */
[----:B------:R-:W-:-:S05]  /*8f00*/  @P4 IMAD.MOV.U32 R3, RZ, RZ, R15 ;  /* 0x000000ffff034224 */ /* 0x000fca00078e000f */
[----:B------:R0:W-:Y:S01]  /*8f10*/  @P4 STG.E desc[UR12][R2.64+0x1a4], R79 ;  /* 0x0001a44f02004986 */ /* 0x0001e2000c10190c */
[----:B------:R-:W-:-:S03]  /*8f20*/  ISETP.GT.AND P4, PT, R0, 0x71, P0 ;  /* 0x000000710000780c */ /* 0x000fc60000784270 */
[----:B------:R-:W-:Y:S01]  /*8f30*/  @P6 STG.E desc[UR12][R10.64+0x1c0], R5 ;  /* 0x0001c0050a006986 */ /* 0x000fe2000c10190c */
[C---:B------:R-:W-:Y:S02]  /*8f40*/  ISETP.GT.AND P6, PT, R0.reuse, 0x78, P0 ;  /* 0x000000780000780c */ /* 0x040fe400007c4270 */
[----:B------:R-:W-:Y:S01]  /*8f50*/  ISETP.GT.AND P0, PT, R0, 0x79, P0 ;  /* 0x000000790000780c */ /* 0x000fe20000704270 */
[----:B------:R-:W-:Y:S01]  /*8f60*/  @P2 STG.E desc[UR12][R10.64+0x1c4], R81 ;  /* 0x0001c4510a002986 */ /* 0x000fe2000c10190c */
[----:B0-----:R-:W-:Y:S02]  /*8f70*/  @P5 IMAD.MOV.U32 R2, RZ, RZ, R14 ;  /* 0x000000ffff025224 */ /* 0x001fe400078e000e */
[----:B------:R-:W-:-:S05]  /*8f80*/  @P5 IMAD.MOV.U32 R3, RZ, RZ, R15 ;  /* 0x000000ffff035224 */ /* 0x000fca00078e000f */
[----:B------:R0:W-:Y:S02]  /*8f90*/  @P5 STG.E desc[UR12][R2.64+0x1c0], R7 ;  /* 0x0001c00702005986 */ /* 0x0001e4000c10190c */
[----:B0-----:R-:W-:Y:S02]  /*8fa0*/  @P4 IMAD.MOV.U32 R2, RZ, RZ, R14 ;  /* 0x000000ffff024224 */ /* 0x001fe400078e000e */
[----:B------:R-:W-:-:S05]  /*8fb0*/  @P4 IMAD.MOV.U32 R3, RZ, RZ, R15 ;  /* 0x000000ffff034224 */ /* 0x000fca00078e000f */
[----:B------:R0:W-:Y:S04]  /*8fc0*/  @P4 STG.E desc[UR12][R2.64+0x1c4], R83 ;  /* 0x0001c45302004986 */ /* 0x0001e8000c10190c */
[----:B------:R1:W-:Y:S04]  /*8fd0*/  @P3 STG.E desc[UR12][R10.64+0x1e0], R17 ;  /* 0x0001e0110a003986 */ /* 0x0003e8000c10190c */
[----:B------:R1:W-:Y:S01]  /*8fe0*/  @P1 STG.E desc[UR12][R10.64+0x1e4], R85 ;  /* 0x0001e4550a001986 */ /* 0x0003e2000c10190c */
[----:B0-----:R-:W-:Y:S02]  /*8ff0*/  @P6 IMAD.MOV.U32 R2, RZ, RZ, R14 ;  /* 0x000000ffff026224 */ /* 0x001fe400078e000e */
[----:B------:R-:W-:-:S05]  /*9000*/  @P6 IMAD.MOV.U32 R3, RZ, RZ, R15 ;  /* 0x000000ffff036224 */ /* 0x000fca00078e000f */
[----:B------:R1:W-:Y:S01]  /*9010*/  @P6 STG.E desc[UR12][R2.64+0x1e0], R19 ;  /* 0x0001e01302006986 */ /* 0x0003e2000c10190c */
[----:B------:R-:W-:Y:S05]  /*9020*/  @!P0 EXIT ;  /* 0x000000000000894d */ /* 0x000fea0003800000 */
[----:B-1----:R-:W-:-:S05]  /*9030*/  F2FP.TF32.F32.PACK_B R3, R8 ;  /* 0x00000008ff03723e */ /* 0x002fca00024050ff */
[----:B------:R-:W-:Y:S01]  /*9040*/  STG.E desc[UR12][R14.64+0x1e4], R3 ;  /* 0x0001e4030e007986 */ /* 0x000fe2000c10190c */
[----:B------:R-:W-:Y:S05]  /*9050*/  EXIT ;  /* 0x000000000000794d */ /* 0x000fea0003800000 */
.L_x_9:
[----:B------:R-:W-:-:S13]  /*9060*/  ISETP.NE.AND P0, PT, R4, RZ, PT ;  /* 0x000000ff0400720c */ /* 0x000fda0003f05270 */
[----:B------:R-:W-:Y:S05]  /*9070*/  @P0 EXIT ;  /* 0x000000000000094d */ /* 0x000fea0003800000 */
[----:B------:R-:W-:Y:S01]  /*9080*/  ELECT P0, URZ, PT ;  /* 0x00000000003f782f */ /* 0x000fe20003800000 */
[----:B------:R-:W-:-:S12]  /*9090*/  BSSY B0, `(.L_x_272) ;  /* 0x0000083000007945 */ /* 0x000fd80003800000 */
[----:B------:R-:W-:Y:S05]  /*90a0*/  @!P0 BRA `(.L_x_273) ;  /* 0x0000000800048947 */ /* 0x000fea0003800000 */
[----:B------:R-:W-:Y:S02]  /*90b0*/  ISETP.GE.AND P0, PT, R2, 0x1, PT ;  /* 0x000000010200780c */ /* 0x000fe40003f06270 */
[----:B------:R-:W-:-:S04]  /*90c0*/  SHF.R.S32.HI R3, RZ, 0x1f, R6 ;  /* 0x0000001fff037819 */ /* 0x000fc80000011406 */
[----:B------:R-:W-:-:S07]  /*90d0*/  LEA.HI R4, R3, R6, RZ, 0x7 ;  /* 0x0000000603047211 */ /* 0x000fce00078f38ff */
[----:B------:R-:W-:Y:S05]  /*90e0*/  @!P0 BRA `(.L_x_273) ;  /* 0x0000000400f48947 */ /* 0x000fea0003800000 */
[----:B------:R-:W2:Y:S01]  /*90f0*/  S2R R3, SR_CTAID.X ;  /* 0x0000000000037919 */ /* 0x000ea20000002500 */
[----:B------:R-:W-:Y:S01]  /*9100*/  LOP3.LUT R5, R4, 0xffffff80, RZ, 0xc0, !PT ;  /* 0xffffff8004057812 */ /* 0x000fe200078ec0ff */
[----:B------:R-:W-:Y:S01]  /*9110*/  ULDC UR4, c[0x0][0x384] ;  /* 0x0000e10000047ab9 */ /* 0x000fe20000000800 */
[C---:B------:R-:W-:Y:S01]  /*9120*/  LOP3.LUT P0, RZ, R6.reuse, 0x1f, RZ, 0xc0, !PT ;  /* 0x0000001f06ff7812 */ /* 0x040fe2000780c0ff */
[----:B------:R-:W3:Y:S01]  /*9130*/  S2R R10, SR_CTAID.Y ;  /* 0x00000000000a7919 */ /* 0x000ee20000002600 */
[----:B------:R-:W-:Y:S01]  /*9140*/  ULDC UR5, c[0x0][0x388] ;  /* 0x0000e20000057ab9 */ /* 0x000fe20000000800 */
[----:B------:R-:W-:Y:S01]  /*9150*/  IMAD.IADD R5, R6, 0x1, -R5 ;  /* 0x0000000106057824 */ /* 0x000fe200078e0a05 */
[----:B------:R-:W-:Y:S01]  /*9160*/  LOP3.LUT R18, R0, 0x2, RZ, 0xfc, !PT ;  /* 0x0000000200127812 */ /* 0x000fe200078efcff */
[----:B------:R-:W-:Y:S01]  /*9170*/  VIADD R22, R2, 0x1 ;  /* 0x0000000102167836 */ /* 0x000fe20000000000 */
[----:B------:R-:W-:Y:S01]  /*9180*/  CS2R R6, SRZ ;  /* 0x0000000000067805 */ /* 0x000fe2000001ff00 */
[----:B------:R-:W-:Y:S01]  /*9190*/  IMAD.MOV.U32 R4, RZ, RZ, RZ ;  /* 0x000000ffff047224 */ /* 0x000fe200078e00ff */
[----:B------:R-:W-:-:S02]  /*91a0*/  ISETP.NE.AND P1, PT, R5, RZ, PT ;  /* 0x000000ff0500720c */ /* 0x000fc40003f25270 */
[----:B01---5:R-:W-:Y:S02]  /*91b0*/  CS2R R8, SRZ ;  /* 0x0000000000087805 */ /* 0x023fe4000001ff00 */
[----:B------:R-:W-:Y:S01]  /*91c0*/  ISETP.NE.OR P0, PT, R5, RZ, !P0 ;  /* 0x000000ff0500720c */ /* 0x000fe20004705670 */
[----:B------:R-:W-:Y:S02]  /*91d0*/  IMAD.MOV.U32 R5, RZ, RZ, 0x1 ;  /* 0x00000001ff057424 */ /* 0x000fe400078e00ff */
[----:B--2---:R-:W-:-:S04]  /*91e0*/  IMAD.SHL.U32 R19, R3, 0x80, RZ ;  /* 0x0000008003137824 */ /* 0x004fc800078e00ff */
[----:B------:R-:W-:-:S04]  /*91f0*/  IMAD.HI.U32 R3, R19, UR4, RZ ;  /* 0x0000000413037c27 */ /* 0x000fc8000f8e00ff */
[----:B---3--:R-:W-:Y:S01]  /*9200*/  IMAD.SHL.U32 R16, R10, 0x80, RZ ;  /* 0x000000800a107824 */ /* 0x008fe200078e00ff */
[----:B------:R-:W-:-:S07]  /*9210*/  SHF.R.U32.HI R3, RZ, UR5, R3 ;  /* 0x00000005ff037c19 */ /* 0x000fce0008011603 */
.L_x_277:
[----:B------:R-:W0:Y:S01]  /*9220*/  S2R R11, SR_CgaCtaId ;  /* 0x00000000000b7919 */ /* 0x000e220000008800 */
[----:B------:R-:W-:-:S04]  /*9230*/  MOV R10, 0x400 ;  /* 0x00000400000a7802 */ /* 0x000fc80000000f00 */
[----:B0-----:R-:W-:Y:S02]  /*9240*/  LEA R21, R11, R10, 0x18 ;  /* 0x0000000a0b157211 */ /* 0x001fe400078ec0ff */
[----:B------:R-:W-:-:S03]  /*9250*/  SHF.L.U32 R10, R5, 0x1f, RZ ;  /* 0x0000001f050a7819 */ /* 0x000fc600000006ff */
[----:B------:R-:W-:-:S07]  /*9260*/  IMAD R17, R4, 0x8, R21 ;  /* 0x0000000804117824 */ /* 0x000fce00078e0215 */
.L_x_274:
[----:B0-----:R0:W1:Y:S02]  /*9270*/  SYNCS.PHASECHK.TRANS64.TRYWAIT P2, [R17+URZ+0x38038], R10 ;  /* 0x0380380a110075a7 */ /* 0x001064000804017f */
[----:B-1----:R-:W-:Y:S05]  /*9280*/  @!P2 NANOSLEEP.SYNCS 0x989680 ;  /* 0x009896800000a95d */ /* 0x002fea0003900000 */
[----:B------:R-:W1:Y:S02]  /*9290*/  @!P2 SYNCS.PHASECHK.TRANS64 P2, [R17+URZ+0x38038], R10 ;  /* 0x0380380a1100a5a7 */ /* 0x000e64000804007f */
[----:B-1----:R-:W-:Y:S05]  /*92a0*/  @!P2 BRA `(.L_x_274) ;  /* 0xfffffffc00f0a947 */ /* 0x002fea000383ffff */
[----:B0-----:R-:W0:Y:S02]  /*92b0*/  @!P1 LDC R10, c[0x0][0x580] ;  /* 0x00016000ff0a9b82 */ /* 0x001e240000000800 */
[----:B0-----:R0:W-:Y:S02]  /*92c0*/  @!P1 SYNCS.ARRIVE.TRANS64 RZ, [R17+URZ+0x38000], R10 ;  /* 0x0380000a11ff99a7 */ /* 0x0011e4000800003f */
[----:B0-----:R-:W-:-:S04]  /*92d0*/  PRMT R10, R18, 0x9910, RZ ;  /* 0x00009910120a7816 */ /* 0x001fc800000000ff */
[----:B------:R-:W-:-:S13]  /*92e0*/  ISETP.NE.AND P2, PT, R10, 0x2, PT ;  /* 0x000000020a00780c */ /* 0x000fda0003f45270 */
[----:B------:R-:W-:Y:S05]  /*92f0*/  @P2 BRA `(.L_x_275) ;  /* 0x0000000000042947 */ /* 0x000fea0003800000 */
[----:B------:R-:W-:Y:S01]  /*9300*/  BPT.TRAP 0x1 ;  /* 0x000000040000795c */ /* 0x000fe20000300000 */
.L_x_275:
[----:B------:R-:W-:Y:S05]  /*9310*/  @P0 BRA `(.L_x_276) ;  /* 0x0000000000040947 */ /* 0x000fea0003800000 */
[----:B------:R-:W-:Y:S01]  /*9320*/  BPT.TRAP 0x1 ;  /* 0x000000040000795c */ /* 0x000fe20000300000 */
.L_x_276:
[----:B------:R-:W0:Y:S01]  /*9330*/  LDC R12, c[0x0][0x380] ;  /* 0x0000e000ff0c7b82 */ /* 0x000e220000000800 */
[----:B------:R-:W-:Y:S01]  /*9340*/  R2UR UR4, R3 ;  /* 0x00000000030472ca */ /* 0x000fe200000e0000 */
[----:B------:R-:W-:Y:S01]  /*9350*/  ULDC UR14, c[0x0][0x38c] ;  /* 0x0000e300000e7ab9 */ /* 0x000fe20000000800 */
[----:B------:R-:W-:Y:S01]  /*9360*/  R2UR UR13, R19 ;  /* 0x00000000130d72ca */ /* 0x000fe200000e0000 */
[----:B------:R-:W-:Y:S01]  /*9370*/  UISETP.NE.AND UP0, UPT, UR14, 0x1, UPT ;  /* 0x000000010e00788c */ /* 0x000fe2000bf05270 */
[----:B------:R-:W-:Y:S01]  /*9380*/  R2UR UR10, R21 ;  /* 0x00000000150a72ca */ /* 0x000fe200000e0000 */
[----:B------:R-:W-:Y:S01]  /*9390*/  ULDC UR23, c[0x0][0x398] ;  /* 0x0000e60000177ab9 */ /* 0x000fe20000000800 */
[----:B------:R-:W-:Y:S01]  /*93a0*/  R2UR UR16, R4 ;  /* 0x00000000041072ca */ /* 0x000fe200000e0000 */
[----:B------:R-:W1:Y:S01]  /*93b0*/  LDC.64 R10, c[0x0][0x3f8] ;  /* 0x0000fe00ff0a7b82 */ /* 0x000e620000000a00 */
[----:B------:R-:W-:Y:S01]  /*93c0*/  R2UR UR18, R8 ;  /* 0x00000000081272ca */ /* 0x000fe200000e0000 */
[----:B------:R-:W-:Y:S01]  /*93d0*/  ULDC UR12, c[0x0][0x3ec] ;  /* 0x0000fb00000c7ab9 */ /* 0x000fe20000000800 */
[----:B------:R-:W-:Y:S01]  /*93e0*/  R2UR UR17, R17 ;  /* 0x00000000111172ca */ /* 0x000fe200000e0000 */
[----:B------:R-:W-:Y:S01]  /*93f0*/  VIADD R22, R22, 0xffffffff ;  /* 0xffffffff16167836 */ /* 0x000fe20000000000 */
[----:B------:R-:W-:Y:S01]  /*9400*/  ULDC.64 UR26, c[0x0][0x198] ;  /* 0x00006600001a7ab9 */ /* 0x000fe20000000a00 */
[----:B------:R-:W-:Y:S01]  /*9410*/  ULDC.64 UR20, c[0x0][0x3f0] ;  /* 0x0000fc0000147ab9 */ /* 0x000fe20000000a00 */
[----:B------:R-:W-:Y:S01]  /*9420*/  @UP0 ULDC.64 UR8, c[0x0][0x390] ;  /* 0x0000e40000080ab9 */ /* 0x000fe20000000a00 */
[----:B------:R-:W1:Y:S01]  /*9430*/  LDC.64 R14, c[0x0][0x3d0] ;  /* 0x0000f400ff0e7b82 */ /* 0x000e620000000a00 */
[----:B------:R-:W-:Y:S01]  /*9440*/  ISETP.GT.AND P6, PT, R22, 0x1, PT ;  /* 0x000000011600780c */ /* 0x000fe20003fc4270 */
[----:B------:R-:W-:Y:S01]  /*9450*/  VIADD R4, R4, 0x1 ;  /* 0x0000000104047836 */ /* 0x000fe20000000000 */
[----:B------:R-:W-:Y:S01]  /*9460*/  UMOV UR24, 0x0 ;  /* 0x0000000000187882 */ /* 0x000fe20000000000 */
[----:B------:R-:W-:-:S02]  /*9470*/  ULEA UR16, UR16, UR10, 0xe ;  /* 0x0000000a10107291 */ /* 0x000fc4000f8e703f */
[----:B------:R-:W-:Y:S01]  /*9480*/  USHF.L.U32 UR18, UR18, 0x5, URZ ;  /* 0x0000000512127899 */ /* 0x000fe2000800063f */
[----:B------:R-:W-:Y:S01]  /*9490*/  ISETP.NE.AND P5, PT, R4, 0x7, PT ;  /* 0x000000070400780c */ /* 0x000fe20003fa5270 */
[----:B------:R-:W2:Y:S01]  /*94a0*/  LDC.64 R20, c[0x0][0x3e0] ;  /* 0x0000f800ff147b82 */ /* 0x000ea20000000a00 */
[----:B0-----:R-:W-:Y:S01]  /*94b0*/  ISETP.NE.AND P2, PT, R12, 0x1, PT ;  /* 0x000000010c00780c */ /* 0x001fe20003f45270 */
[----:B------:R-:W-:Y:S01]  /*94c0*/  UIADD3 UR17, UR17, 0x38000, URZ ;  /* 0x0003800011117890 */ /* 0x000fe2000fffe03f */
[----:B------:R-:W-:Y:S01]  /*94d0*/  SEL R4, R4, RZ, P5 ;  /* 0x000000ff04047207 */ /* 0x000fe20002800000 */
[----:B------:R-:W-:-:S10]  /*94e0*/  UMOV UR25, 0x10000000 ;  /* 0x1000000000197882 */ /* 0x000fd40000000000 */
[----:B------:R-:W-:Y:S01]  /*94f0*/  @P2 IMAD.U32 R13, RZ, RZ, UR4 ;  /* 0x00000004ff0d2e24 */ /* 0x000fe2000f8e00ff */
[----:B------:R-:W-:Y:S01]  /*9500*/  ULDC.64 UR4, c[0x0][0x3c8] ;  /* 0x0000f20000047ab9 */ /* 0x000fe20000000a00 */
[----:B-1----:R-:W-:Y:S02]  /*9510*/  IMAD R11, R7, R14, R11 ;  /* 0x0000000e070b7224 */ /* 0x002fe400078e020b */
[----:B------:R-:W-:Y:S01]  /*9520*/  IMAD R10, R9, UR5, R10 ;  /* 0x00000005090a7c24 */ /* 0x000fe2000f8e020a */
[----:B------:R-:W-:Y:S02]  /*9530*/  @P2 R2UR UR13, R13 ;  /* 0x000000000d0d22ca */ /* 0x000fe400000e0000 */
[----:B------:R-:W0:Y:S01]  /*9540*/  LDC R13, c[0x0][0x400] ;  /* 0x00010000ff0d7b82 */ /* 0x000e220000000800 */
[----:B------:R-:W-:Y:S02]  /*9550*/  IMAD.U32 R11, R11, 0x20, R10 ;  /* 0x000000200b0b7824 */ /* 0x000fe400078e000a */
[----:B------:R-:W-:-:S05]  /*9560*/  VIADD R10, R8, 0x1 ;  /* 0x00000001080a7836 */ /* 0x000fca0000000000 */
[----:B------:R-:W-:-:S03]  /*9570*/  ISETP.NE.AND P2, PT, R10, UR15, PT ;  /* 0x0000000f0a007c0c */ /* 0x000fc6000bf45270 */
[----:B------:R-:W-:Y:S02]  /*9580*/  UIMAD.WIDE.U32 UR6, UR13, UR8, URZ ;  /* 0x000000080d0672a5 */ /* 0x000fe4000f8e003f */
[----:B------:R-:W-:Y:S01]  /*9590*/  UMOV UR5, UR13 ;  /* 0x0000000d00057c82 */ /* 0x000fe20008000000 */
[----:B------:R-:W-:Y:S02]  /*95a0*/  UIADD3 UR6, UP1, UR26, 0xf0, URZ ;  /* 0x000000f01a067890 */ /* 0x000fe4000ff3e03f */
[----:B------:R-:W-:Y:S02]  /*95b0*/  @UP0 USHF.R.U32.HI UR5, URZ, UR9, UR7 ;  /* 0x000000093f050299 */ /* 0x000fe40008011607 */
[----:B------:R-:W-:Y:S02]  /*95c0*/  UIADD3 UR7, -UR13, URZ, URZ ;  /* 0x0000003f0d077290 */ /* 0x000fe4000fffe13f */
[----:B------:R-:W-:Y:S01]  /*95d0*/  UISETP.NE.AND UP0, UPT, UR23, 0x1, UPT ;  /* 0x000000011700788c */ /* 0x000fe2000bf05270 */
[----:B------:R-:W-:-:S02]  /*95e0*/  ULDC.64 UR8, c[0x0][0x3c0] ;  /* 0x0000f00000087ab9 */ /* 0x000fc40000000a00 */
[----:B------:R-:W-:Y:S01]  /*95f0*/  UMOV UR22, UR5 ;  /* 0x0000000500167c82 */ /* 0x000fe20008000000 */
[----:B0-----:R-:W-:Y:S01]  /*9600*/  IMAD R8, R6, R15, R13 ;  /* 0x0000000f06087224 */ /* 0x001fe200078e020d */
[----:B------:R-:W-:Y:S01]  /*9610*/  UIADD3 UR26, UP2, UR26, 0x270, URZ ;  /* 0x000002701a1a7890 */ /* 0x000fe2000ff5e03f */
[----:B------:R-:W-:Y:S02]  /*9620*/  VIADD R13, R9, 0x1 ;  /* 0x00000001090d7836 */ /* 0x000fe40000000000 */
[----:B------:R-:W-:Y:S01]  /*9630*/  IMAD R12, R12, UR7, R19 ;  /* 0x000000070c0c7c24 */ /* 0x000fe2000f8e0213 */
[----:B------:R-:W-:Y:S01]  /*9640*/  UIADD3 UR7, -UR5, URZ, URZ ;  /* 0x0000003f05077290 */ /* 0x000fe2000fffe13f */
[----:B------:R-:W-:Y:S01]  /*9650*/  @P2 IMAD.MOV R13, RZ, RZ, R9 ;  /* 0x000000ffff0d2224 */ /* 0x000fe200078e0209 */
[----:B------:R-:W-:Y:S01]  /*9660*/  @UP0 ULDC UR10, c[0x0][0x39c] ;  /* 0x0000e700000a0ab9 */ /* 0x000fe20000000800 */
[----:B------:R-:W-:Y:S01]  /*9670*/  IMAD.U32 R8, R8, 0x400, R11 ;  /* 0x0000040008087824 */ /* 0x000fe200078e000b */
[----:B------:R-:W-:Y:S01]  /*9680*/  R2UR UR19, R12 ;  /* 0x000000000c1372ca */ /* 0x000fe200000e0000 */
[----:B------:R-:W-:Y:S01]  /*9690*/  UIMAD.WIDE.U32 UR10, UR5, UR10, URZ ;  /* 0x0000000a050a72a5 */ /* 0x000fe2000f8e003f */
[----:B--2---:R-:W-:Y:S01]  /*96a0*/  ISETP.NE.AND P3, PT, R13, R20, PT ;  /* 0x000000140d00720c */ /* 0x004fe20003f65270 */
[----:B------:R-:W-:Y:S01]  /*96b0*/  @UP0 ULDC UR29, c[0x0][0x3a0] ;  /* 0x0000e800001d0ab9 */ /* 0x000fe20000000800 */
[----:B------:R-:W-:Y:S01]  /*96c0*/  R2UR UR28, R8 ;  /* 0x00000000081c72ca */ /* 0x000fe200000e0000 */
[----:B------:R-:W-:Y:S01]  /*96d0*/  @UP0 USHF.R.U32.HI UR22, URZ, UR29, UR11 ;  /* 0x0000001d3f160299 */ /* 0x000fe2000801160b */
[C---:B------:R-:W-:Y:S01]  /*96e0*/  VIADD R12, R7.reuse, 0x1 ;  /* 0x00000001070c7836 */ /* 0x040fe20000000000 */
[----:B------:R-:W-:Y:S01]  /*96f0*/  UIMAD UR7, UR14, UR7, UR13 ;  /* 0x000000070e0772a4 */ /* 0x000fe2000f8e020d */
[----:B------:R-:W-:Y:S01]  /*9700*/  R2UR UR13, R7 ;  /* 0x00000000070d72ca */ /* 0x000fe200000e0000 */
[----:B------:R-:W-:Y:S01]  /*9710*/  UMOV UR10, UR18 ;  /* 0x00000012000a7c82 */ /* 0x000fe20008000000 */
[----:B------:R-:W-:Y:S01]  /*9720*/  R2UR UR11, R16 ;  /* 0x00000000100b72ca */ /* 0x000fe200000e0000 */
[----:B------:R-:W-:Y:S01]  /*9730*/  UIMAD UR20, UR7, UR9, UR20 ;  /* 0x00000009071472a4 */ /* 0x000fe2000f8e0214 */
[C---:B------:R-:W-:Y:S01]  /*9740*/  R2UR UR14, R6.reuse ;  /* 0x00000000060e72ca */ /* 0x040fe200000e0000 */
[----:B------:R-:W-:Y:S01]  /*9750*/  UIMAD UR19, UR19, UR8, UR12 ;  /* 0x00000008131372a4 */ /* 0x000fe2000f8e020c */
[----:B------:R-:W-:Y:S01]  /*9760*/  R2UR UR12, R9 ;  /* 0x00000000090c72ca */ /* 0x000fe200000e0000 */
[----:B------:R-:W-:Y:S01]  /*9770*/  UIADD3 UR8, -UR22, URZ, URZ ;  /* 0x0000003f16087290 */ /* 0x000fe2000fffe13f */
[----:B------:R-:W-:Y:S01]  /*9780*/  @P3 IMAD.MOV R12, RZ, RZ, R7 ;  /* 0x000000ffff0c3224 */ /* 0x000fe200078e0207 */
[----:B------:R-:W-:Y:S01]  /*9790*/  UIADD3.X UR7, URZ, UR27, URZ, UP1, !UPT ;  /* 0x0000001b3f077290 */ /* 0x000fe20008ffe43f */
[----:B------:R-:W-:Y:S01]  /*97a0*/  SEL R8, RZ, 0x1, P5 ;  /* 0x00000001ff087807 */ /* 0x000fe20002800000 */
[----:B------:R-:W-:Y:S01]  /*97b0*/  UIMAD UR5, UR23, UR8, UR5 ;  /* 0x00000008170572a4 */ /* 0x000fe2000f8e0205 */
[----:B------:R-:W-:Y:S01]  /*97c0*/  VIADD R11, R6, 0x1 ;  /* 0x00000001060b7836 */ /* 0x000fe20000000000 */
[----:B------:R-:W-:Y:S01]  /*97d0*/  ISETP.NE.AND P4, PT, R12, R21, PT ;  /* 0x000000150c00720c */ /* 0x000fe20003f85270 */
[----:B------:R-:W-:Y:S01]  /*97e0*/  UIADD3 UR8, UR16, 0x1c000, URZ ;  /* 0x0001c00010087890 */ /* 0x000fe2000fffe03f */
[----:B------:R-:W-:Y:S01]  /*97f0*/  LOP3.LUT R5, R5, R8, RZ, 0x3c, !PT ;  /* 0x0000000805057212 */ /* 0x000fe200078e3cff */
[----:B------:R-:W-:Y:S01]  /*9800*/  UIMAD UR21, UR5, UR4, UR21 ;  /* 0x00000004051572a4 */ /* 0x000fe2000f8e0215 */
[----:B------:R-:W-:Y:S01]  /*9810*/  SEL R8, R10, RZ, P2 ;  /* 0x000000ff0a087207 */ /* 0x000fe20001000000 */
[----:B------:R-:W-:Y:S01]  /*9820*/  UPRMT UR4, UR28, 0x5410, URZ ;  /* 0x000054101c047896 */ /* 0x000fe2000800003f */
[----:B------:R-:W-:Y:S01]  /*9830*/  SEL R9, R13, RZ, P3 ;  /* 0x000000ff0d097207 */ /* 0x000fe20001800000 */
[----:B------:R-:W-:Y:S01]  /*9840*/  UIADD3.X UR27, URZ, UR27, URZ, UP2, !UPT ;  /* 0x0000001b3f1b7290 */ /* 0x000fe200097fe43f */
[----:B------:R-:W-:Y:S01]  /*9850*/  SEL R7, R12, RZ, P4 ;  /* 0x000000ff0c077207 */ /* 0x000fe20002000000 */
[----:B------:R-:W-:-:S04]  /*9860*/  UMOV UR9, UR17 ;  /* 0x0000001100097c82 */ /* 0x000fc80008000000 */
[----:B------:R-:W-:Y:S01]  /*9870*/  @P4 IMAD.MOV R11, RZ, RZ, R6 ;  /* 0x000000ffff0b4224 */ /* 0x000fe200078e0206 */
[----:B------:R2:W-:Y:S03]  /*9880*/  UTMALDG.5D.IM2COL [UR16], [UR6], UR4 ;  /* 0x00000010060073b4 */ /* 0x0005e60008060004 */
[----:B------:R-:W-:Y:S01]  /*9890*/  IMAD.MOV.U32 R6, RZ, RZ, R11 ;  /* 0x000000ffff067224 */ /* 0x000fe200078e000b */
[----:B------:R2:W-:Y:S02]  /*98a0*/  UTMALDG.5D [UR8], [UR26], desc[UR24] ;  /* 0x000018081a0075b4 */ /* 0x0005e40008021000 */
[----:B--2---:R-:W-:Y:S05]  /*98b0*/  @P6 BRA `(.L_x_277) ;  /* 0xfffffff800586947 */ /* 0x004fea000383ffff */
.L_x_273:
[----:B------:R-:W-:Y:S05]  /*98c0*/  BSYNC B0 ;  /* 0x0000000000007941 */ /* 0x000fea0003800000 */
.L_x_272:
[----:B------:R-:W-:Y:S01]  /*98d0*/  ISETP.GE.U32.AND P0, PT, R2, 0x7, PT ;  /* 0x000000070200780c */ /* 0x000fe20003f06070 */
[----:B------:R-:W-:-:S12]  /*98e0*/  IMAD.MOV.U32 R3, RZ, RZ, 0x1 ;  /* 0x00000001ff037424 */ /* 0x000fd800078e00ff */
[----:B------:R-:W-:Y:S05]  /*98f0*/  @!P0 BRA `(.L_x_278) ;  /* 0x00000000001c8947 */ /* 0x000fea0003800000 */
[----:B------:R-:W-:-:S04]  /*9900*/  IMAD.WIDE.U32 R4, R2, 0x24924925, RZ ;  /* 0x2492492502047825 */ /* 0x000fc800078e00ff */
[----:B------:R-:W-:-:S05]  /*9910*/  IMAD.IADD R3, R2, 0x1, -R5 ;  /* 0x0000000102037824 */ /* 0x000fca00078e0a05 */
[----:B------:R-:W-:-:S04]  /*9920*/  LEA.HI R3, R3, R5, RZ, 0x1f ;  /* 0x0000000503037211 */ /* 0x000fc800078ff8ff */
[----:B------:R-:W-:-:S04]  /*9930*/  SHF.R.U32.HI R3, RZ, 0x2, R3 ;  /* 0x00000002ff037819 */ /* 0x000fc80000011603 */
[----:B------:R-:W-:-:S04]  /*9940*/  LOP3.LUT R3, R3, 0x1, RZ, 0xc0, !PT ;  /* 0x0000000103037812 */ /* 0x000fc800078ec0ff */
[----:B------:R-:W-:-:S04]  /*9950*/  ISETP.NE.U32.AND P0, PT, R3, 0x1, PT ;  /* 0x000000010300780c */ /* 0x000fc80003f05070 */
[----:B------:R-:W-:-:S09]  /*9960*/  SEL R3, RZ, 0x1, !P0 ;  /* 0x00000001ff037807 */ /* 0x000fd20004000000 */
.L_x_278:
[----:B------:R-:W-:Y:S05]  /*9970*/  WARPSYNC.ALL ;  /* 0x0000000000007948 */ /* 0x000fea0003800000 */
[----:B------:R-:W-:-:S13]  /*9980*/  ELECT P0, URZ, PT ;  /* 0x00000000003f782f */ /* 0x000fda0003800000 */
[----:B------:R-:W-:Y:S05]  /*9990*/  @!P0 EXIT ;  /* 0x000000000000894d */ /* 0x000fea0003800000 */
[----:B------:R-:W-:-:S04]  /*99a0*/  LOP3.LUT R0, R0, 0x2, RZ, 0xfc, !PT ;  /* 0x0000000200007812 */ /* 0x000fc800078efcff */
[----:B------:R-:W-:-:S13]  /*99b0*/  ISETP.NE.AND P0, PT, R0, 0x3, PT ;  /* 0x000000030000780c */ /* 0x000fda0003f05270 */
[----:B------:R-:W-:Y:S05]  /*99c0*/  @!P0 BRA `(.L_x_279) ;  /* 0x0000000000048947 */ /* 0x000fea0003800000 */
[----:B------:R-:W-:Y:S01]  /*99d0*/  BPT.TRAP 0x1 ;  /* 0x000000040000795c */ /* 0x000fe20000300000 */
.L_x_279:
[----:B------:R-:W2:Y:S01]  /*99e0*/  S2R R7, SR_CgaCtaId ;  /* 0x0000000000077919 */ /* 0x000ea20000008800 */
[----:B------:R-:W-:Y:S01]  /*99f0*/  IMAD.WIDE.U32 R4, R2, 0x24924925, RZ ;  /* 0x2492492502047825 */ /* 0x000fe200078e00ff */
[----:B------:R-:W-:-:S03]  /*9a00*/  MOV R0, 0x400 ;  /* 0x0000040000007802 */ /* 0x000fc60000000f00 */
[----:B------:R-:W-:-:S05]  /*9a10*/  IMAD.IADD R4, R2, 0x1, -R5 ;  /* 0x0000000102047824 */ /* 0x000fca00078e0a05 */
[----:B------:R-:W-:-:S04]  /*9a20*/  LEA.HI R4, R4, R5, RZ, 0x1f ;  /* 0x0000000504047211 */ /* 0x000fc800078ff8ff */
[----:B------:R-:W-:-:S05]  /*9a30*/  SHF.R.U32.HI R5, RZ, 0x2, R4 ;  /* 0x00000002ff057819 */ /* 0x000fca0000011604 */
[----:B------:R-:W-:Y:S01]  /*9a40*/  IMAD R2, R5, -0x7, R2 ;  /* 0xfffffff905027824 */ /* 0x000fe200078e0202 */
[----:B--2---:R-:W-:Y:S02]  /*9a50*/  LEA R0, R7, R0, 0x18 ;  /* 0x0000000007007211 */ /* 0x004fe400078ec0ff */
[----:B------:R-:W-:-:S03]  /*9a60*/  SHF.L.U32 R7, R3, 0x1f, RZ ;  /* 0x0000001f03077819 */ /* 0x000fc600000006ff */
[----:B------:R-:W-:-:S04]  /*9a70*/  VIADD R5, R0, 0x38038 ;  /* 0x0003803800057836 */ /* 0x000fc80000000000 */
[----:B------:R-:W-:-:S07]  /*9a80*/  IMAD R0, R2, 0x8, R5 ;  /* 0x0000000802007824 */ /* 0x000fce00078e0205 */
.L_x_280:
[----:B--2---:R2:W3:Y:S02]  /*9a90*/  SYNCS.PHASECHK.TRANS64.TRYWAIT P0, [R0+URZ], R7 ;  /* 0x00000007000075a7 */ /* 0x0044e4000800017f */
[----:B---3--:R-:W-:Y:S05]  /*9aa0*/  @!P0 NANOSLEEP.SYNCS 0x989680 ;  /* 0x009896800000895d */ /* 0x008fea0003900000 */
[----:B------:R-:W3:Y:S02]  /*9ab0*/  @!P0 SYNCS.PHASECHK.TRANS64 P0, [R0+URZ], R7 ;  /* 0x00000007000085a7 */ /* 0x000ee4000800007f */
[----:B---3--:R-:W-:Y:S05]  /*9ac0*/  @!P0 BRA `(.L_x_280) ;  /* 0xfffffffc00f08947 */ /* 0x008fea000383ffff */
[----:B------:R-:W-:-:S05]  /*9ad0*/  VIADD R2, R2, 0x1 ;  /* 0x0000000102027836 */ /* 0x000fca0000000000 */
[----:B------:R-:W-:-:S04]  /*9ae0*/  ISETP.NE.AND P0, PT, R2, 0x7, PT ;  /* 0x000000070200780c */ /* 0x000fc80003f05270 */
[----:B--2---:R-:W-:Y:S02]  /*9af0*/  SEL R0, RZ, 0x1, P0 ;  /* 0x00000001ff007807 */ /* 0x004fe40000000000 */
[----:B------:R-:W-:Y:S02]  /*9b00*/  SEL R2, R2, RZ, P0 ;  /* 0x000000ff02027207 */ /* 0x000fe40000000000 */
[----:B------:R-:W-:-:S03]  /*9b10*/  LOP3.LUT R7, R3, R0, RZ, 0x3c, !PT ;  /* 0x0000000003077212 */ /* 0x000fc600078e3cff */
[----:B------:R-:W-:Y:S01]  /*9b20*/  IMAD R0, R2, 0x8, R5 ;  /* 0x0000000802007824 */ /* 0x000fe200078e0205 */
[----:B------:R-:W-:-:S07]  /*9b30*/  SHF.L.U32 R3, R7, 0x1f, RZ ;  /* 0x0000001f07037819 */ /* 0x000fce00000006ff */
.L_x_281:
        /* <DEDUP_REMOVED lines=11> */
.L_x_282:
        /* <DEDUP_REMOVED lines=11> */
.L_x_283:
        /* <DEDUP_REMOVED lines=11> */
.L_x_284:
        /* <DEDUP_REMOVED lines=11> */
.L_x_285:
        /* <DEDUP_REMOVED lines=11> */
.L_x_286:
[----:B--2---:R2:W3:Y:S02]  /*9eb0*/  SYNCS.PHASECHK.TRANS64.TRYWAIT P0, [R2+URZ], R3 ;  /* 0x00000003020075a7 */ /* 0x0044e4000800017f */
[----:B---3--:R-:W-:Y:S05]  /*9ec0*/  @!P0 NANOSLEEP.SYNCS 0x989680 ;  /* 0x009896800000895d */ /* 0x008fea0003900000 */
[----:B------:R-:W3:Y:S02]  /*9ed0*/  @!P0 SYNCS.PHASECHK.TRANS64 P0, [R2+URZ], R3 ;  /* 0x00000003020085a7 */ /* 0x000ee4000800007f */
[----:B---3--:R-:W-:Y:S05]  /*9ee0*/  @P0 EXIT ;  /* 0x000000000000094d */ /* 0x008fea0003800000 */
[----:B------:R-:W-:Y:S05]  /*9ef0*/  BRA `(.L_x_286) ;  /* 0xfffffffc00ec7947 */ /* 0x000fea000383ffff */
.L_x_287:
[----:B------:R-:W-:-:S00]  /*9f00*/  BRA `(.L_x_287) ;  /* 0xfffffffc00fc7947 */ /* 0x000fc0000383ffff */
[----:B------:R-:W-:-:S00]  /*9f10*/  NOP ;  /* 0x0000000000007918 */ /* 0x000fc00000000000 */
        /* <DEDUP_REMOVED lines=14> */
.L_x_288:


//--------------------- .nv.shared._ZN7cutlass13device_kernelINS_4conv6kernel13ConvUniversalINS1_16ConvProblemShapeILNS1_8OperatorE0ELi3EEENS1_10collective14CollectiveConvINS1_46MainloopSm90TmaGmmaWarpSpecializedImplicitGemmILS5_0ELi7ELi3EN4cute5tupleIJNSA_1CILi1EEESD_SD_EEENS1_36KernelImplicitTmaWarpSpecializedSm90ELi1EEENSB_IJNSC_ILi128EEESH_NSB_IJNSC_ILi32EEEEEEEEENS_10tfloat32_tESL_NSA_8TiledMMAINSA_8MMA_AtomIJNSA_4SM904GMMA30MMA_64x128x8_F32TF32TF32_SS_TNILNSP_7ScaleInE1ELSR_1EEEEEENSA_6LayoutISE_NSB_IJNSC_ILi0EEESV_SV_EEEEENSB_IJNSA_10UnderscoreESY_SY_EEEEENS7_6detail26Sm90ImplicitGemmTileTraitsINSA_20SM90_TMA_LOAD_IM2COLENSA_14ComposedLayoutINSA_7SwizzleILi3ELi4ELi3EEENSA_18smem_ptr_flag_bitsILi32EEENSU_INSB_IJNSB_IJNSC_ILi8EEENSC_ILi16EEEEEENSB_IJSI_SD_EEENSB_IJSD_NSC_ILi7EEEEEEEEENSB_IJNSB_IJSI_NSC_ILi256EEEEEENSB_IJSD_SV_EEENSB_IJSV_NSC_ILi4096EEEEEEEEEEEEEvEENS12_INSA_13SM90_TMA_LOADES1N_vEEEENS_8epilogue10collective6detail29Sm90TmaWarpSpecializedAdapterINS1T_15DefaultEpilogueISL_NSB_IJNSB_IJllllEEESD_SV_EEES1Y_NS1S_6thread17LinearCombinationISL_Li1EffLNS1Z_9ScaleType4KindE0ELNS_15FloatRoundStyleE2ESL_EENS_4gemm15EpilogueDefaultEEEEEvvEEEEvNT_6ParamsE --------------------------
	.section	.nv.shared._ZN7cutlass13device_kernelINS_4conv6kernel13ConvUniversalINS1_16ConvProblemShapeILNS1_8OperatorE0ELi3EEENS1_10collective14CollectiveConvINS1_46MainloopSm90TmaGmmaWarpSpecializedImplicitGemmILS5_0ELi7ELi3EN4cute5tupleIJNSA_1CILi1EEESD_SD_EEENS1_36KernelImplicitTmaWarpSpecializedSm90ELi1EEENSB_IJNSC_ILi128EEESH_NSB_IJNSC_ILi32EEEEEEEEENS_10tfloat32_tESL_NSA_8TiledMMAINSA_8MMA_AtomIJNSA_4SM904GMMA30MMA_64x128x8_F32TF32TF32_SS_TNILNSP_7ScaleInE1ELSR_1EEEEEENSA_6LayoutISE_NSB_IJNSC_ILi0EEESV_SV_EEEEENSB_IJNSA_10UnderscoreESY_SY_EEEEENS7_6detail26Sm90ImplicitGemmTileTraitsINSA_20SM90_TMA_LOAD_IM2COLENSA_14ComposedLayoutINSA_7SwizzleILi3ELi4ELi3EEENSA_18smem_ptr_flag_bitsILi32EEENSU_INSB_IJNSB_IJNSC_ILi8EEENSC_ILi16EEEEEENSB_IJSI_SD_EEENSB_IJSD_NSC_ILi7EEEEEEEEENSB_IJNSB_IJSI_NSC_ILi256EEEEEENSB_IJSD_SV_EEENSB_IJSV_NSC_ILi4096EEEEEEEEEEEEEvEENS12_INSA_13SM90_TMA_LOADES1N_vEEEENS_8epilogue10collective6detail29Sm90TmaWarpSpecializedAdapterINS1T_15DefaultEpilogueISL_NSB_IJNSB_IJllllEEESD_SV_EEES1Y_NS1S_6thread17LinearCombinationISL_Li1EffLNS1Z_9ScaleType4KindE0ELNS_15FloatRoundStyleE2ESL_EENS_4gemm15EpilogueDefaultEEEEEvvEEEEvNT_6ParamsE,"aw",@nobits
	.sectionflags	@""
	.align	16
	.zero		1024


//--------------------- .nv.shared.reserved.0     --------------------------
	.section	.nv.shared.reserved.0,"aw",@nobits
	.weak		__nv_reservedSMEM_offset_0_alias
	.size		__nv_reservedSMEM_offset_0_alias, 0, 0
	.other		__nv_reservedSMEM_offset_0_alias,@"STO_CUDA_RESERVED_SHARED STV_DEFAULT"
__nv_reservedSMEM_offset_0_alias:
	.zero		0


//--------------------- .nv.global                --------------------------
	.section	.nv.global,"aw",@nobits
.nv.global:
	.type		_ZN39_INTERNAL_814c71ed_4_k_cu_fce82de7_27854cute1_E,@object
	.size		_ZN39_INTERNAL_814c71ed_4_k_cu_fce82de7_27854cute1_E,(_ZN39_INTERNAL_814c71ed_4_k_cu_fce82de7_27854cuda3std3__45__cpo6cbeginE - _ZN39_INTERNAL_814c71ed_4_k_cu_fce82de7_27854cute1_E)
_ZN39_INTERNAL_814c71ed_4_k_cu_fce82de7_27854cute1_E:
	.zero		1
	.type		_ZN39_INTERNAL_814c71ed_4_k_cu_fce82de7_27854cuda3std3__45__cpo6cbeginE,@object
	.size		_ZN39_INTERNAL_814c71ed_4_k_cu_fce82de7_27854cuda3std3__45__cpo6cbeginE,(_ZN39_INTERNAL_814c71ed_4_k_cu_fce82de7_27854cuda3std3__48in_placeE - _ZN39_INTERNAL_814c71ed_4_k_cu_fce82de7_27854cuda3std3__45__cpo6cbeginE)
_ZN39_INTERNAL_814c71ed_4_k_cu_fce82de7_27854cuda3std3__45__cpo6cbeginE:
	.zero		1
	.type		_ZN39_INTERNAL_814c71ed_4_k_cu_fce82de7_27854cuda3std3__48in_placeE,@object
	.size		_ZN39_INTERNAL_814c71ed_4_k_cu_fce82de7_27854cuda3std3__48in_placeE,(_ZN39_INTERNAL_814c71ed_4_k_cu_fce82de7_27854cuda3std6ranges3__45__cpo9iter_moveE - _ZN39_INTERNAL_814c71ed_4_k_cu_fce82de7_27854cuda3std3__48in_placeE)
_ZN39_INTERNAL_814c71ed_4_k_cu_fce82de7_27854cuda3std3__48in_placeE:
	.zero		1
	.type		_ZN39_INTERNAL_814c71ed_4_k_cu_fce82de7_27854cuda3std6ranges3__45__cpo9iter_moveE,@object
	.size		_ZN39_INTERNAL_814c71ed_4_k_cu_fce82de7_27854cuda3std6ranges3__45__cpo9iter_moveE,(_ZN39_INTERNAL_814c71ed_4_k_cu_fce82de7_27854cuda3std3__45__cpo5beginE - _ZN39_INTERNAL_814c71ed_4_k_cu_fce82de7_27854cuda3std6ranges3__45__cpo9iter_moveE)
_ZN39_INTERNAL_814c71ed_4_k_cu_fce82de7_27854cuda3std6ranges3__45__cpo9iter_moveE:
	.zero		1
	.type		_ZN39_INTERNAL_814c71ed_4_k_cu_fce82de7_27854cuda3std3__45__cpo5beginE,@object
	.size		_ZN39_INTERNAL_814c71ed_4_k_cu_fce82de7_27854cuda3std3__45__cpo5beginE,(_ZN39_INTERNAL_814c71ed_4_k_cu_fce82de7_27854cuda3std3__441_GLOBAL__N__814c71ed_4_k_cu_fce82de7_27856ignoreE - _ZN39_INTERNAL_814c71ed_4_k_cu_fce82de7_27854cuda3std3__45__cpo5beginE)
_ZN39_INTERNAL_814c71ed_4_k_cu_fce82de7_27854cuda3std3__45__cpo5beginE:
	.zero		1
	.type		_ZN39_INTERNAL_814c71ed_4_k_cu_fce82de7_27854cuda3std3__441_GLOBAL__N__814c71ed_4_k_cu_fce82de7_27856ignoreE,@object
	.size		_ZN39_INTERNAL_814c71ed_4_k_cu_fce82de7_27854cuda3std3__441_GLOBAL__N__814c71ed_4_k_cu_fce82de7_27856ignoreE,(_ZN39_INTERNAL_814c71ed_4_k_cu_fce82de7_27854cute7productE - _ZN39_INTERNAL_814c71ed_4_k_cu_fce82de7_27854cuda3std3__441_GLOBAL__N__814c71ed_4_k_cu_fce82de7_27856ignoreE)
_ZN39_INTERNAL_814c71ed_4_k_cu_fce82de7_27854cuda3std3__441_GLOBAL__N__814c71ed_4_k_cu_fce82de7_27856ignoreE:
	.zero		1
	.type		_ZN39_INTERNAL_814c71ed_4_k_cu_fce82de7_27854cute7productE,@object
	.size		_ZN39_INTERNAL_814c71ed_4_k_cu_fce82de7_27854cute7productE,(_ZN39_INTERNAL_814c71ed_4_k_cu_fce82de7_27854cuda3std3__45__cpo3endE - _ZN39_INTERNAL_814c71ed_4_k_cu_fce82de7_27854cute7productE)
_ZN39_INTERNAL_814c71ed_4_k_cu_fce82de7_27854cute7productE:
	.zero		1
	.type		_ZN39_INTERNAL_814c71ed_4_k_cu_fce82de7_27854cuda3std3__45__cpo3endE,@object
	.size		_ZN39_INTERNAL_814c71ed_4_k_cu_fce82de7_27854cuda3std3__45__cpo3endE,(_ZN39_INTERNAL_814c71ed_4_k_cu_fce82de7_27854cuda3std3__419piecewise_constructE - _ZN39_INTERNAL_814c71ed_4_k_cu_fce82de7_27854cuda3std3__45__cpo3endE)
_ZN39_INTERNAL_814c71ed_4_k_cu_fce82de7_27854cuda3std3__45__cpo3endE:
	.zero		1
	.type		_ZN39_INTERNAL_814c71ed_4_k_cu_fce82de7_27854cuda3std3__419piecewise_constructE,@object
	.size		_ZN39_INTERNAL_814c71ed_4_k_cu_fce82de7_27854cuda3std3__419piecewise_constructE,(_ZN39_INTERNAL_814c71ed_4_k_cu_fce82de7_27854cuda3std3__45__cpo4cendE - _ZN39_INTERNAL_814c71ed_4_k_cu_fce82de7_27854cuda3std3__419piecewise_constructE)
_ZN39_INTERNAL_814c71ed_4_k_cu_fce82de7_27854cuda3std3__419piecewise_constructE:
	.zero		1
	.type		_ZN39_INTERNAL_814c71ed_4_k_cu_fce82de7_27854cuda3std3__45__cpo4cendE,@object
	.size		_ZN39_INTERNAL_814c71ed_4_k_cu_fce82de7_27854cuda3std3__45__cpo4cendE,(_ZN39_INTERNAL_814c71ed_4_k_cu_fce82de7_27854cuda3std6ranges3__45__cpo4swapE - _ZN39_INTERNAL_814c71ed_4_k_cu_fce82de7_27854cuda3std3__45__cpo4cendE)
_ZN39_INTERNAL_814c71ed_4_k_cu_fce82de7_27854cuda3std3__45__cpo4cendE:
	.zero		1
	.type		_ZN39_INTERNAL_814c71ed_4_k_cu_fce82de7_27854cuda3std6ranges3__45__cpo4swapE,@object
	.size		_ZN39_INTERNAL_814c71ed_4_k_cu_fce82de7_27854cuda3std6ranges3__45__cpo4swapE,(.L_7 - _ZN39_INTERNAL_814c71ed_4_k_cu_fce82de7_27854cuda3std6ranges3__45__cpo4swapE)
_ZN39_INTERNAL_814c71ed_4_k_cu_fce82de7_27854cuda3std6ranges3__45__cpo4swapE:
	.zero		1
.L_7:


//--------------------- .nv.constant0._ZN7cutlass13device_kernelINS_4conv6kernel13ConvUniversalINS1_16ConvProblemShapeILNS1_8OperatorE0ELi3EEENS1_10collective14CollectiveConvINS1_46MainloopSm90TmaGmmaWarpSpecializedImplicitGemmILS5_0ELi7ELi3EN4cute5tupleIJNSA_1CILi1EEESD_SD_EEENS1_36KernelImplicitTmaWarpSpecializedSm90ELi1EEENSB_IJNSC_ILi128EEESH_NSB_IJNSC_ILi32EEEEEEEEENS_10tfloat32_tESL_NSA_8TiledMMAINSA_8MMA_AtomIJNSA_4SM904GMMA30MMA_64x128x8_F32TF32TF32_SS_TNILNSP_7ScaleInE1ELSR_1EEEEEENSA_6LayoutISE_NSB_IJNSC_ILi0EEESV_SV_EEEEENSB_IJNSA_10UnderscoreESY_SY_EEEEENS7_6detail26Sm90ImplicitGemmTileTraitsINSA_20SM90_TMA_LOAD_IM2COLENSA_14ComposedLayoutINSA_7SwizzleILi3ELi4ELi3EEENSA_18smem_ptr_flag_bitsILi32EEENSU_INSB_IJNSB_IJNSC_ILi8EEENSC_ILi16EEEEEENSB_IJSI_SD_EEENSB_IJSD_NSC_ILi7EEEEEEEEENSB_IJNSB_IJSI_NSC_ILi256EEEEEENSB_IJSD_SV_EEENSB_IJSV_NSC_ILi4096EEEEEEEEEEEEEvEENS12_INSA_13SM90_TMA_LOADES1N_vEEEENS_8epilogue10collective6detail29Sm90TmaWarpSpecializedAdapterINS1T_15DefaultEpilogueISL_NSB_IJNSB_IJllllEEESD_SV_EEES1Y_NS1S_6thread17LinearCombinationISL_Li1EffLNS1Z_9ScaleType4KindE0ELNS_15FloatRoundStyleE2ESL_EENS_4gemm15EpilogueDefaultEEEEEvvEEEEvNT_6ParamsE --------------------------
	.section	.nv.constant0._ZN7cutlass13device_kernelINS_4conv6kernel13ConvUniversalINS1_16ConvProblemShapeILNS1_8OperatorE0ELi3EEENS1_10collective14CollectiveConvINS1_46MainloopSm90TmaGmmaWarpSpecializedImplicitGemmILS5_0ELi7ELi3EN4cute5tupleIJNSA_1CILi1EEESD_SD_EEENS1_36KernelImplicitTmaWarpSpecializedSm90ELi1EEENSB_IJNSC_ILi128EEESH_NSB_IJNSC_ILi32EEEEEEEEENS_10tfloat32_tESL_NSA_8TiledMMAINSA_8MMA_AtomIJNSA_4SM904GMMA30MMA_64x128x8_F32TF32TF32_SS_TNILNSP_7ScaleInE1ELSR_1EEEEEENSA_6LayoutISE_NSB_IJNSC_ILi0EEESV_SV_EEEEENSB_IJNSA_10UnderscoreESY_SY_EEEEENS7_6detail26Sm90ImplicitGemmTileTraitsINSA_20SM90_TMA_LOAD_IM2COLENSA_14ComposedLayoutINSA_7SwizzleILi3ELi4ELi3EEENSA_18smem_ptr_flag_bitsILi32EEENSU_INSB_IJNSB_IJNSC_ILi8EEENSC_ILi16EEEEEENSB_IJSI_SD_EEENSB_IJSD_NSC_ILi7EEEEEEEEENSB_IJNSB_IJSI_NSC_ILi256EEEEEENSB_IJSD_SV_EEENSB_IJSV_NSC_ILi4096EEEEEEEEEEEEEvEENS12_INSA_13SM90_TMA_LOADES1N_vEEEENS_8epilogue10collective6detail29Sm90TmaWarpSpecializedAdapterINS1T_15DefaultEpilogueISL_NSB_IJNSB_IJllllEEESD_SV_EEES1Y_NS1S_6thread17LinearCombinationISL_Li1EffLNS1Z_9ScaleType4KindE0ELNS_15FloatRoundStyleE2ESL_EENS_4gemm15EpilogueDefaultEEEEEvvEEEEvNT_6ParamsE,"a",@progbits
	.sectionflags	@""
	.align	4
.nv.constant0._ZN7cutlass13device_kernelINS_4conv6kernel13ConvUniversalINS1_16ConvProblemShapeILNS1_8OperatorE0ELi3EEENS1_10collective14CollectiveConvINS1_46MainloopSm90TmaGmmaWarpSpecializedImplicitGemmILS5_0ELi7ELi3EN4cute5tupleIJNSA_1CILi1EEESD_SD_EEENS1_36KernelImplicitTmaWarpSpecializedSm90ELi1EEENSB_IJNSC_ILi128EEESH_NSB_IJNSC_ILi32EEEEEEEEENS_10tfloat32_tESL_NSA_8TiledMMAINSA_8MMA_AtomIJNSA_4SM904GMMA30MMA_64x128x8_F32TF32TF32_SS_TNILNSP_7ScaleInE1ELSR_1EEEEEENSA_6LayoutISE_NSB_IJNSC_ILi0EEESV_SV_EEEEENSB_IJNSA_10UnderscoreESY_SY_EEEEENS7_6detail26Sm90ImplicitGemmTileTraitsINSA_20SM90_TMA_LOAD_IM2COLENSA_14ComposedLayoutINSA_7SwizzleILi3ELi4ELi3EEENSA_18smem_ptr_flag_bitsILi32EEENSU_INSB_IJNSB_IJNSC_ILi8EEENSC_ILi16EEEEEENSB_IJSI_SD_EEENSB_IJSD_NSC_ILi7EEEEEEEEENSB_IJNSB_IJSI_NSC_ILi256EEEEEENSB_IJSD_SV_EEENSB_IJSV_NSC_ILi4096EEEEEEEEEEEEEvEENS12_INSA_13SM90_TMA_LOADES1N_vEEEENS_8epilogue10collective6detail29Sm90TmaWarpSpecializedAdapterINS1T_15DefaultEpilogueISL_NSB_IJNSB_IJllllEEESD_SV_EEES1Y_NS1S_6thread17LinearCombinationISL_Li1EffLNS1Z_9ScaleType4KindE0ELNS_15FloatRoundStyleE2ESL_EENS_4gemm15EpilogueDefaultEEEEEvvEEEEvNT_6ParamsE:
	.zero		1664


//--------------------- SYMBOLS --------------------------

	.type		.nv.reservedSmem.offset0,@object
	.size		.nv.reservedSmem.offset0,0x4
